	.target	sm_100a

	.elftype	@"ET_EXEC"


//--------------------- .note.nv.tkinfo           --------------------------
	.section	.note.nv.tkinfo,"",@"SHT_NOTE"
	.sectionflags	@"SHF_NOTE_NV_TKINFO"
	.tkinfo
        /*0018*/ 	.word	0x00000002
        /*0030*/ 	.string	""
        /*0030*/ 	.string	"ptxas"
        /*0030*/ 	.string	"Cuda compilation tools, release 13.0, V13.0.88"
        /*0030*/ 	.string	"Build cuda_13.0.r13.0/compiler.36424714_0"
        /*0030*/ 	.string	"-arch sm_100a -m 64 "



//--------------------- .note.nv.cuinfo           --------------------------
	.section	.note.nv.cuinfo,"",@"SHT_NOTE"
	.sectionflags	@"SHF_NOTE_NV_CUINFO"
        /*0018*/ 	.short	0x0002
        /*001a*/ 	.short	0x0064
        /*001c*/ 	.short	0x0082
	.zero		2


//--------------------- .nv.info                  --------------------------
	.section	.nv.info,"",@"SHT_CUDA_INFO"
	.align	4


	//----- nvinfo : EIATTR_REGCOUNT
	.align		4
        /*0000*/ 	.byte	0x04, 0x2f
        /*0002*/ 	.short	(.L_19 - .L_18)
	.align		4
.L_18:
        /*0004*/ 	.word	index@(_ZN7cutlass13device_kernelINS_4gemm6kernel13GemmUniversalIN4cute5tupleIJiiiiEEENS1_10collective13CollectiveMmaINS1_35MainloopSm100TmaUmmaWarpSpecializedILi4ELi2ELi4ENS5_IJNS4_1CILi1EEENSA_ILi2EEESB_EEEEENS5_IJNSA_ILi64EEENSA_ILi128EEESG_EEENS_10bfloat16_tENS5_IJlSB_lEEESI_SJ_NS4_8TiledMMAINS4_8MMA_AtomIJNS4_20SM100_MMA_F16BF16_SSISI_SI_fLi64ELi128ELNS4_4UMMA5MajorE0ELSO_0ELNSN_7ScaleInE0ELSP_0EEEEEENS4_6LayoutINS5_IJSB_SB_SB_EEENS5_IJNSA_ILi0EEESU_SU_EEEEENS5_IJNS4_10UnderscoreESX_SX_EEEEENS4_23SM90_TMA_LOAD_MULTICASTENS4_14ComposedLayoutINS4_7SwizzleILi3ELi4ELi3EEENS4_18smem_ptr_flag_bitsILi16EEENSS_INS5_IJNSA_ILi8EEESF_EEENS5_IJSF_SB_EEEEEEEvNS4_8identityENS4_13SM90_TMA_LOADES1A_vS1B_EENS_8epilogue10collective18CollectiveEpilogueINS1E_23Sm100TmaWarpSpecializedILi4ELi2ELi16ELb1ELb0EEEJSH_NS5_IJNSS_ISF_SB_EENSS_INSA_ILi32EEESB_EEEEESI_SJ_SI_SJ_NS1E_6fusion15FusionCallbacksIS1I_NS1N_17LinearCombinationISI_fSI_fLNS_15FloatRoundStyleE2EEESH_S1M_JEEENS4_5SM1004TMEM4LOAD26SM100_TMEM_LOAD_16dp256b4xES1C_NS11_INS12_ILi2ELi4ELi3EEES15_NSS_INS5_IJS16_S1K_EEENS5_IJS1K_SB_EEEEEEENS4_17SM75_U32x4_LDSM_NENS4_14SM90_TMA_STOREES21_NS4_17SM90_U32x4_STSM_NENS4_39AutoVectorizingCopyWithAssumedAlignmentILi128EEEEEEvvEEEEvNT_6ParamsE)
        /*0008*/ 	.word	0x00000044


	//----- nvinfo : EIATTR_FRAME_SIZE
	.align		4
.L_19:
        /*000c*/ 	.byte	0x04, 0x11
        /*000e*/ 	.short	(.L_21 - .L_20)
	.align		4
.L_20:
        /*0010*/ 	.word	index@($__internal_2_$__cuda_sm10x_tcgen05_guardrail_trap_unallocated_columns_being_dealloced)
        /*0014*/ 	.word	0x00000000


	//----- nvinfo : EIATTR_FRAME_SIZE
	.align		4
.L_21:
        /*0018*/ 	.byte	0x04, 0x11
        /*001a*/ 	.short	(.L_23 - .L_22)
	.align		4
.L_22:
        /*001c*/ 	.word	index@($__internal_1_$__cuda_sm10x_tcgen05_guardrail_trap_phase_invalid_during_alloc)
        /*0020*/ 	.word	0x00000000


	//----- nvinfo : EIATTR_FRAME_SIZE
	.align		4
.L_23:
        /*0024*/ 	.byte	0x04, 0x11
        /*0026*/ 	.short	(.L_25 - .L_24)
	.align		4
.L_24:
        /*0028*/ 	.word	index@($__internal_0_$__cuda_sm10x_tcgen05_guardrail_trap_col_being_dealloced_not_returned_by_alloc)
        /*002c*/ 	.word	0x00000000


	//----- nvinfo : EIATTR_FRAME_SIZE
	.align		4
.L_25:
        /*0030*/ 	.byte	0x04, 0x11
        /*0032*/ 	.short	(.L_27 - .L_26)
	.align		4
.L_26:
        /*0034*/ 	.word	index@(_ZN7cutlass13device_kernelINS_4gemm6kernel13GemmUniversalIN4cute5tupleIJiiiiEEENS1_10collective13CollectiveMmaINS1_35MainloopSm100TmaUmmaWarpSpecializedILi4ELi2ELi4ENS5_IJNS4_1CILi1EEENSA_ILi2EEESB_EEEEENS5_IJNSA_ILi64EEENSA_ILi128EEESG_EEENS_10bfloat16_tENS5_IJlSB_lEEESI_SJ_NS4_8TiledMMAINS4_8MMA_AtomIJNS4_20SM100_MMA_F16BF16_SSISI_SI_fLi64ELi128ELNS4_4UMMA5MajorE0ELSO_0ELNSN_7ScaleInE0ELSP_0EEEEEENS4_6LayoutINS5_IJSB_SB_SB_EEENS5_IJNSA_ILi0EEESU_SU_EEEEENS5_IJNS4_10UnderscoreESX_SX_EEEEENS4_23SM90_TMA_LOAD_MULTICASTENS4_14ComposedLayoutINS4_7SwizzleILi3ELi4ELi3EEENS4_18smem_ptr_flag_bitsILi16EEENSS_INS5_IJNSA_ILi8EEESF_EEENS5_IJSF_SB_EEEEEEEvNS4_8identityENS4_13SM90_TMA_LOADES1A_vS1B_EENS_8epilogue10collective18CollectiveEpilogueINS1E_23Sm100TmaWarpSpecializedILi4ELi2ELi16ELb1ELb0EEEJSH_NS5_IJNSS_ISF_SB_EENSS_INSA_ILi32EEESB_EEEEESI_SJ_SI_SJ_NS1E_6fusion15FusionCallbacksIS1I_NS1N_17LinearCombinationISI_fSI_fLNS_15FloatRoundStyleE2EEESH_S1M_JEEENS4_5SM1004TMEM4LOAD26SM100_TMEM_LOAD_16dp256b4xES1C_NS11_INS12_ILi2ELi4ELi3EEES15_NSS_INS5_IJS16_S1K_EEENS5_IJS1K_SB_EEEEEEENS4_17SM75_U32x4_LDSM_NENS4_14SM90_TMA_STOREES21_NS4_17SM90_U32x4_STSM_NENS4_39AutoVectorizingCopyWithAssumedAlignmentILi128EEEEEEvvEEEEvNT_6ParamsE)
        /*0038*/ 	.word	0x00000000


	//----- nvinfo : EIATTR_MIN_STACK_SIZE
	.align		4
.L_27:
        /*003c*/ 	.byte	0x04, 0x12
        /*003e*/ 	.short	(.L_29 - .L_28)
	.align		4
.L_28:
        /*0040*/ 	.word	index@(_ZN7cutlass13device_kernelINS_4gemm6kernel13GemmUniversalIN4cute5tupleIJiiiiEEENS1_10collective13CollectiveMmaINS1_35MainloopSm100TmaUmmaWarpSpecializedILi4ELi2ELi4ENS5_IJNS4_1CILi1EEENSA_ILi2EEESB_EEEEENS5_IJNSA_ILi64EEENSA_ILi128EEESG_EEENS_10bfloat16_tENS5_IJlSB_lEEESI_SJ_NS4_8TiledMMAINS4_8MMA_AtomIJNS4_20SM100_MMA_F16BF16_SSISI_SI_fLi64ELi128ELNS4_4UMMA5MajorE0ELSO_0ELNSN_7ScaleInE0ELSP_0EEEEEENS4_6LayoutINS5_IJSB_SB_SB_EEENS5_IJNSA_ILi0EEESU_SU_EEEEENS5_IJNS4_10UnderscoreESX_SX_EEEEENS4_23SM90_TMA_LOAD_MULTICASTENS4_14ComposedLayoutINS4_7SwizzleILi3ELi4ELi3EEENS4_18smem_ptr_flag_bitsILi16EEENSS_INS5_IJNSA_ILi8EEESF_EEENS5_IJSF_SB_EEEEEEEvNS4_8identityENS4_13SM90_TMA_LOADES1A_vS1B_EENS_8epilogue10collective18CollectiveEpilogueINS1E_23Sm100TmaWarpSpecializedILi4ELi2ELi16ELb1ELb0EEEJSH_NS5_IJNSS_ISF_SB_EENSS_INSA_ILi32EEESB_EEEEESI_SJ_SI_SJ_NS1E_6fusion15FusionCallbacksIS1I_NS1N_17LinearCombinationISI_fSI_fLNS_15FloatRoundStyleE2EEESH_S1M_JEEENS4_5SM1004TMEM4LOAD26SM100_TMEM_LOAD_16dp256b4xES1C_NS11_INS12_ILi2ELi4ELi3EEES15_NSS_INS5_IJS16_S1K_EEENS5_IJS1K_SB_EEEEEEENS4_17SM75_U32x4_LDSM_NENS4_14SM90_TMA_STOREES21_NS4_17SM90_U32x4_STSM_NENS4_39AutoVectorizingCopyWithAssumedAlignmentILi128EEEEEEvvEEEEvNT_6ParamsE)
        /*0044*/ 	.word	0x00000000
.L_29:


//--------------------- .nv.compat                --------------------------
	.section	.nv.compat,"",@"SHT_CUDA_COMPAT_INFO"
	.align	4
        /*0000*/ 	.byte	0x02, 0x09, 0x01, 0x00, 0x02, 0x02, 0x02, 0x00, 0x02, 0x05, 0x05, 0x00, 0x03, 0x07, 0x01, 0x01
        /*0010*/ 	.byte	0x02, 0x03, 0x01, 0x00, 0x02, 0x06, 0x01, 0x00, 0x04, 0x0b, 0x08, 0x00, 0x09, 0x00, 0x00, 0x00
        /*0020*/ 	.byte	0x00, 0x00, 0x00, 0x00


//--------------------- .nv.info._ZN7cutlass13device_kernelINS_4gemm6kernel13GemmUniversalIN4cute5tupleIJiiiiEEENS1_10collective13CollectiveMmaINS1_35MainloopSm100TmaUmmaWarpSpecializedILi4ELi2ELi4ENS5_IJNS4_1CILi1EEENSA_ILi2EEESB_EEEEENS5_IJNSA_ILi64EEENSA_ILi128EEESG_EEENS_10bfloat16_tENS5_IJlSB_lEEESI_SJ_NS4_8TiledMMAINS4_8MMA_AtomIJNS4_20SM100_MMA_F16BF16_SSISI_SI_fLi64ELi128ELNS4_4UMMA5MajorE0ELSO_0ELNSN_7ScaleInE0ELSP_0EEEEEENS4_6LayoutINS5_IJSB_SB_SB_EEENS5_IJNSA_ILi0EEESU_SU_EEEEENS5_IJNS4_10UnderscoreESX_SX_EEEEENS4_23SM90_TMA_LOAD_MULTICASTENS4_14ComposedLayoutINS4_7SwizzleILi3ELi4ELi3EEENS4_18smem_ptr_flag_bitsILi16EEENSS_INS5_IJNSA_ILi8EEESF_EEENS5_IJSF_SB_EEEEEEEvNS4_8identityENS4_13SM90_TMA_LOADES1A_vS1B_EENS_8epilogue10collective18CollectiveEpilogueINS1E_23Sm100TmaWarpSpecializedILi4ELi2ELi16ELb1ELb0EEEJSH_NS5_IJNSS_ISF_SB_EENSS_INSA_ILi32EEESB_EEEEESI_SJ_SI_SJ_NS1E_6fusion15FusionCallbacksIS1I_NS1N_17LinearCombinationISI_fSI_fLNS_15FloatRoundStyleE2EEESH_S1M_JEEENS4_5SM1004TMEM4LOAD26SM100_TMEM_LOAD_16dp256b4xES1C_NS11_INS12_ILi2ELi4ELi3EEES15_NSS_INS5_IJS16_S1K_EEENS5_IJS1K_SB_EEEEEEENS4_17SM75_U32x4_LDSM_NENS4_14SM90_TMA_STOREES21_NS4_17SM90_U32x4_STSM_NENS4_39AutoVectorizingCopyWithAssumedAlignmentILi128EEEEEEvvEEEEvNT_6ParamsE --------------------------
	.section	.nv.info._ZN7cutlass13device_kernelINS_4gemm6kernel13GemmUniversalIN4cute5tupleIJiiiiEEENS1_10collective13CollectiveMmaINS1_35MainloopSm100TmaUmmaWarpSpecializedILi4ELi2ELi4ENS5_IJNS4_1CILi1EEENSA_ILi2EEESB_EEEEENS5_IJNSA_ILi64EEENSA_ILi128EEESG_EEENS_10bfloat16_tENS5_IJlSB_lEEESI_SJ_NS4_8TiledMMAINS4_8MMA_AtomIJNS4_20SM100_MMA_F16BF16_SSISI_SI_fLi64ELi128ELNS4_4UMMA5MajorE0ELSO_0ELNSN_7ScaleInE0ELSP_0EEEEEENS4_6LayoutINS5_IJSB_SB_SB_EEENS5_IJNSA_ILi0EEESU_SU_EEEEENS5_IJNS4_10UnderscoreESX_SX_EEEEENS4_23SM90_TMA_LOAD_MULTICASTENS4_14ComposedLayoutINS4_7SwizzleILi3ELi4ELi3EEENS4_18smem_ptr_flag_bitsILi16EEENSS_INS5_IJNSA_ILi8EEESF_EEENS5_IJSF_SB_EEEEEEEvNS4_8identityENS4_13SM90_TMA_LOADES1A_vS1B_EENS_8epilogue10collective18CollectiveEpilogueINS1E_23Sm100TmaWarpSpecializedILi4ELi2ELi16ELb1ELb0EEEJSH_NS5_IJNSS_ISF_SB_EENSS_INSA_ILi32EEESB_EEEEESI_SJ_SI_SJ_NS1E_6fusion15FusionCallbacksIS1I_NS1N_17LinearCombinationISI_fSI_fLNS_15FloatRoundStyleE2EEESH_S1M_JEEENS4_5SM1004TMEM4LOAD26SM100_TMEM_LOAD_16dp256b4xES1C_NS11_INS12_ILi2ELi4ELi3EEES15_NSS_INS5_IJS16_S1K_EEENS5_IJS1K_SB_EEEEEEENS4_17SM75_U32x4_LDSM_NENS4_14SM90_TMA_STOREES21_NS4_17SM90_U32x4_STSM_NENS4_39AutoVectorizingCopyWithAssumedAlignmentILi128EEEEEEvvEEEEvNT_6ParamsE,"",@"SHT_CUDA_INFO"
	.sectionflags	@""
	.align	4


	//----- nvinfo : EIATTR_CUDA_API_VERSION
	.align		4
        /*0000*/ 	.byte	0x04, 0x37
        /*0002*/ 	.short	(.L_31 - .L_30)
.L_30:
        /*0004*/ 	.word	0x00000082


	//----- nvinfo : EIATTR_KPARAM_INFO
	.align		4
.L_31:
        /*0008*/ 	.byte	0x04, 0x17
        /*000a*/ 	.short	(.L_33 - .L_32)
.L_32:
        /*000c*/ 	.word	0x00000000
        /*0010*/ 	.short	0x0000
        /*0012*/ 	.short	0x0000
        /*0014*/ 	.byte	0x00, 0xf0, 0x01, 0x20


	//----- nvinfo : EIATTR_AT_ENTRY_FRAGMENTS
	.align		4
.L_33:
        /*0018*/ 	.byte	0x04, 0x4f
        /*001a*/ 	.short	(.L_35 - .L_34)


	//   ....[0]....
.L_34:
        /*001c*/ 	.word	0x00000006


	//----- nvinfo : EIATTR_RESERVED_SMEM_USED
	.align		4
.L_35:
        /*0020*/ 	.byte	0x01, 0x41
	.zero		2


	//----- nvinfo : EIATTR_SPARSE_MMA_MASK
	.align		4
        /*0024*/ 	.byte	0x03, 0x50
        /*0026*/ 	.short	0x0000


	//----- nvinfo : EIATTR_TCGEN05_1CTA_USED
	.align		4
        /*0028*/ 	.byte	0x01, 0x51
	.zero		2


	//----- nvinfo : EIATTR_MAXREG_COUNT
	.align		4
        /*002c*/ 	.byte	0x03, 0x1b
        /*002e*/ 	.short	0x00ff


	//----- nvinfo : EIATTR_NUM_BARRIERS
	.align		4
        /*0030*/ 	.byte	0x02, 0x4c
        /*0032*/ 	.byte	0x07
	.zero		1


	//----- nvinfo : EIATTR_EXTERNS
	.align		4
        /*0034*/ 	.byte	0x04, 0x0f
        /*0036*/ 	.short	(.L_37 - .L_36)


	//   ....[0]....
	.align		4
.L_36:
        /*0038*/ 	.word	index@(__assertfail)


	//----- nvinfo : EIATTR_MERCURY_ISA_VERSION
	.align		4
.L_37:
        /*003c*/ 	.byte	0x03, 0x5f
        /*003e*/ 	.short	0x0101


	//----- nvinfo : EIATTR_INT_WARP_WIDE_INSTR_OFFSETS
	.align		4
        /*0040*/ 	.byte	0x04, 0x31
        /*0042*/ 	.short	(.L_39 - .L_38)


	//   ....[0]....
.L_38:
        /*0044*/ 	.word	0x00004010


	//   ....[1]....
        /*0048*/ 	.word	0x00004040


	//   ....[2]....
        /*004c*/ 	.word	0x00004060


	//   ....[3]....
        /*0050*/ 	.word	0x00004ba0


	//   ....[4]....
        /*0054*/ 	.word	0x00004c10


	//   ....[5]....
        /*0058*/ 	.word	0x00004cf0


	//   ....[6]....
        /*005c*/ 	.word	0x00004d70


	//   ....[7]....
        /*0060*/ 	.word	0x00004e70


	//   ....[8]....
        /*0064*/ 	.word	0x00004ef0


	//   ....[9]....
        /*0068*/ 	.word	0x00004fe0


	//   ....[10]....
        /*006c*/ 	.word	0x00005090


	//----- nvinfo : EIATTR_COOP_GROUP_MASK_REGIDS
	.align		4
.L_39:
        /*0070*/ 	.byte	0x04, 0x29
        /*0072*/ 	.short	(.L_41 - .L_40)


	//   ....[0]....
.L_40:
        /*0074*/ 	.word	0xffffffff


	//   ....[1]....
        /*0078*/ 	.word	0xffffffff


	//   ....[2]....
        /*007c*/ 	.word	0xffffffff


	//   ....[3]....
        /*0080*/ 	.word	0xffffffff


	//   ....[4]....
        /*0084*/ 	.word	0xffffffff


	//   ....[5]....
        /*0088*/ 	.word	0xffffffff


	//   ....[6]....
        /*008c*/ 	.word	0xffffffff


	//   ....[7]....
        /*0090*/ 	.word	0xffffffff


	//   ....[8]....
        /*0094*/ 	.word	0xffffffff


	//   ....[9]....
        /*0098*/ 	.word	0xffffffff


	//   ....[10]....
        /*009c*/ 	.word	0xffffffff


	//   ....[11]....
        /*00a0*/ 	.word	0xffffffff


	//   ....[12]....
        /*00a4*/ 	.word	0xffffffff


	//   ....[13]....
        /*00a8*/ 	.word	0xffffffff


	//----- nvinfo : EIATTR_COOP_GROUP_INSTR_OFFSETS
	.align		4
.L_41:
        /*00ac*/ 	.byte	0x04, 0x28
        /*00ae*/ 	.short	(.L_43 - .L_42)


	//   ....[0]....
.L_42:
        /*00b0*/ 	.word	0x00000080


	//   ....[1]....
        /*00b4*/ 	.word	0x000004f0


	//   ....[2]....
        /*00b8*/ 	.word	0x000006a0


	//   ....[3]....
        /*00bc*/ 	.word	0x00000840


	//   ....[4]....
        /*00c0*/ 	.word	0x00000940


	//   ....[5]....
        /*00c4*/ 	.word	0x00000ab0


	//   ....[6]....
        /*00c8*/ 	.word	0x00000c50


	//   ....[7]....
        /*00cc*/ 	.word	0x00000e00


	//   ....[8]....
        /*00d0*/ 	.word	0x00002190


	//   ....[9]....
        /*00d4*/ 	.word	0x00003040


	//   ....[10]....
        /*00d8*/ 	.word	0x00003250


	//   ....[11]....
        /*00dc*/ 	.word	0x00003280


	//   ....[12]....
        /*00e0*/ 	.word	0x00003ef0


	//   ....[13]....
        /*00e4*/ 	.word	0x00004120


	//----- nvinfo : EIATTR_VRC_CTA_INIT_COUNT
	.align		4
.L_43:
        /*00e8*/ 	.byte	0x02, 0x4a
        /*00ea*/ 	.byte	0x80
	.zero		1


	//----- nvinfo : EIATTR_SYSCALL_OFFSETS
	.align		4
        /*00ec*/ 	.byte	0x04, 0x46
        /*00ee*/ 	.short	(.L_45 - .L_44)


	//   ....[0]....
.L_44:
        /*00f0*/ 	.word	0x00005d20


	//   ....[1]....
        /*00f4*/ 	.word	0x00005e10


	//   ....[2]....
        /*00f8*/ 	.word	0x000065d0


	//   ....[3]....
        /*00fc*/ 	.word	0x00006e80


	//   ....[4]....
        /*0100*/ 	.word	0x00007710


	//   ....[5]....
        /*0104*/ 	.word	0x00007fa0


	//----- nvinfo : EIATTR_MBARRIER_INSTR_OFFSETS
	.align		4
.L_45:
        /*0108*/ 	.byte	0x04, 0x39
        /*010a*/ 	.short	(.L_47 - .L_46)


	//   ....[0]....
.L_46:
        /*010c*/ 	.word	0x00000610
        /*0110*/ 	.word	0x000000ff
        /*0114*/ 	.word	0x00000000
        /*0118*/ 	.short	0x0100
        /*011a*/ 	.byte	0x04
	.zero		1


	//   ....[1]....
        /*011c*/ 	.word	0x00000620
        /*0120*/ 	.word	0x000000ff
        /*0124*/ 	.word	0x00000020
        /*0128*/ 	.short	0x0100
        /*012a*/ 	.byte	0x04
	.zero		1


	//   ....[2]....
        /*012c*/ 	.word	0x00000630
        /*0130*/ 	.word	0x000000ff
        /*0134*/ 	.word	0x00000008
        /*0138*/ 	.short	0x0100
        /*013a*/ 	.byte	0x04
	.zero		1


	//   ....[3]....
        /*013c*/ 	.word	0x00000640
        /*0140*/ 	.word	0x000000ff
        /*0144*/ 	.word	0x00000028
        /*0148*/ 	.short	0x0100
        /*014a*/ 	.byte	0x04
	.zero		1


	//   ....[4]....
        /*014c*/ 	.word	0x00000650
        /*0150*/ 	.word	0x000000ff
        /*0154*/ 	.word	0x00000010
        /*0158*/ 	.short	0x0100
        /*015a*/ 	.byte	0x04
	.zero		1


	//   ....[5]....
        /*015c*/ 	.word	0x00000660
        /*0160*/ 	.word	0x000000ff
        /*0164*/ 	.word	0x00000030
        /*0168*/ 	.short	0x0100
        /*016a*/ 	.byte	0x04
	.zero		1


	//   ....[6]....
        /*016c*/ 	.word	0x00000670
        /*0170*/ 	.word	0x000000ff
        /*0174*/ 	.word	0x00000018
        /*0178*/ 	.short	0x0100
        /*017a*/ 	.byte	0x04
	.zero		1


	//   ....[7]....
        /*017c*/ 	.word	0x00000680
        /*0180*/ 	.word	0x000000ff
        /*0184*/ 	.word	0x00000038
        /*0188*/ 	.short	0x0100
        /*018a*/ 	.byte	0x04
	.zero		1


	//   ....[8]....
        /*018c*/ 	.word	0x000007b0
        /*0190*/ 	.word	0x000000ff
        /*0194*/ 	.word	0x00000040
        /*0198*/ 	.short	0x0100
        /*019a*/ 	.byte	0x04
	.zero		1


	//   ....[9]....
        /*019c*/ 	.word	0x000007c0
        /*01a0*/ 	.word	0x000000ff
        /*01a4*/ 	.word	0x00000060
        /*01a8*/ 	.short	0x0100
        /*01aa*/ 	.byte	0x04
	.zero		1


	//   ....[10]....
        /*01ac*/ 	.word	0x000007d0
        /*01b0*/ 	.word	0x000000ff
        /*01b4*/ 	.word	0x00000048
        /*01b8*/ 	.short	0x0100
        /*01ba*/ 	.byte	0x04
	.zero		1


	//   ....[11]....
        /*01bc*/ 	.word	0x000007e0
        /*01c0*/ 	.word	0x000000ff
        /*01c4*/ 	.word	0x00000068
        /*01c8*/ 	.short	0x0100
        /*01ca*/ 	.byte	0x04
	.zero		1


	//   ....[12]....
        /*01cc*/ 	.word	0x000007f0
        /*01d0*/ 	.word	0x000000ff
        /*01d4*/ 	.word	0x00000050
        /*01d8*/ 	.short	0x0100
        /*01da*/ 	.byte	0x04
	.zero		1


	//   ....[13]....
        /*01dc*/ 	.word	0x00000800
        /*01e0*/ 	.word	0x000000ff
        /*01e4*/ 	.word	0x00000070
        /*01e8*/ 	.short	0x0100
        /*01ea*/ 	.byte	0x04
	.zero		1


	//   ....[14]....
        /*01ec*/ 	.word	0x00000810
        /*01f0*/ 	.word	0x000000ff
        /*01f4*/ 	.word	0x00000058
        /*01f8*/ 	.short	0x0100
        /*01fa*/ 	.byte	0x04
	.zero		1


	//   ....[15]....
        /*01fc*/ 	.word	0x00000820
        /*0200*/ 	.word	0x000000ff
        /*0204*/ 	.word	0x00000078
        /*0208*/ 	.short	0x0100
        /*020a*/ 	.byte	0x04
	.zero		1


	//   ....[16]....
        /*020c*/ 	.word	0x00000910
        /*0210*/ 	.word	0x000000ff
        /*0214*/ 	.word	0x00000080
        /*0218*/ 	.short	0x0100
        /*021a*/ 	.byte	0x06
	.zero		1


	//   ....[17]....
        /*021c*/ 	.word	0x00000920
        /*0220*/ 	.word	0x000000ff
        /*0224*/ 	.word	0x00000088
        /*0228*/ 	.short	0x0100
        /*022a*/ 	.byte	0x06
	.zero		1


	//   ....[18]....
        /*022c*/ 	.word	0x00000a60
        /*0230*/ 	.word	0x000000ff
        /*0234*/ 	.word	0x00000090
        /*0238*/ 	.short	0x0100
        /*023a*/ 	.byte	0x06
	.zero		1


	//   ....[19]....
        /*023c*/ 	.word	0x00000a70
        /*0240*/ 	.word	0x000000ff
        /*0244*/ 	.word	0x000000a0
        /*0248*/ 	.short	0x0100
        /*024a*/ 	.byte	0x06
	.zero		1


	//   ....[20]....
        /*024c*/ 	.word	0x00000a80
        /*0250*/ 	.word	0x000000ff
        /*0254*/ 	.word	0x00000098
        /*0258*/ 	.short	0x0100
        /*025a*/ 	.byte	0x06
	.zero		1


	//   ....[21]....
        /*025c*/ 	.word	0x00000a90
        /*0260*/ 	.word	0x000000ff
        /*0264*/ 	.word	0x000000a8
        /*0268*/ 	.short	0x0100
        /*026a*/ 	.byte	0x06
	.zero		1


	//   ....[22]....
        /*026c*/ 	.word	0x00000bc0
        /*0270*/ 	.word	0x000000ff
        /*0274*/ 	.word	0x000000b0
        /*0278*/ 	.short	0x0100
        /*027a*/ 	.byte	0x04
	.zero		1


	//   ....[23]....
        /*027c*/ 	.word	0x00000bd0
        /*0280*/ 	.word	0x000000ff
        /*0284*/ 	.word	0x000000d0
        /*0288*/ 	.short	0x0100
        /*028a*/ 	.byte	0x04
	.zero		1


	//   ....[24]....
        /*028c*/ 	.word	0x00000be0
        /*0290*/ 	.word	0x000000ff
        /*0294*/ 	.word	0x000000b8
        /*0298*/ 	.short	0x0100
        /*029a*/ 	.byte	0x04
	.zero		1


	//   ....[25]....
        /*029c*/ 	.word	0x00000bf0
        /*02a0*/ 	.word	0x000000ff
        /*02a4*/ 	.word	0x000000d8
        /*02a8*/ 	.short	0x0100
        /*02aa*/ 	.byte	0x04
	.zero		1


	//   ....[26]....
        /*02ac*/ 	.word	0x00000c00
        /*02b0*/ 	.word	0x000000ff
        /*02b4*/ 	.word	0x000000c0
        /*02b8*/ 	.short	0x0100
        /*02ba*/ 	.byte	0x04
	.zero		1


	//   ....[27]....
        /*02bc*/ 	.word	0x00000c10
        /*02c0*/ 	.word	0x000000ff
        /*02c4*/ 	.word	0x000000e0
        /*02c8*/ 	.short	0x0100
        /*02ca*/ 	.byte	0x04
	.zero		1


	//   ....[28]....
        /*02cc*/ 	.word	0x00000c20
        /*02d0*/ 	.word	0x000000ff
        /*02d4*/ 	.word	0x000000c8
        /*02d8*/ 	.short	0x0100
        /*02da*/ 	.byte	0x04
	.zero		1


	//   ....[29]....
        /*02dc*/ 	.word	0x00000c30
        /*02e0*/ 	.word	0x000000ff
        /*02e4*/ 	.word	0x000000e8
        /*02e8*/ 	.short	0x0100
        /*02ea*/ 	.byte	0x04
	.zero		1


	//   ....[30]....
        /*02ec*/ 	.word	0x00000d20
        /*02f0*/ 	.word	0x000000ff
        /*02f4*/ 	.word	0x000000f0
        /*02f8*/ 	.short	0x0100
        /*02fa*/ 	.byte	0x04
	.zero		1


	//   ....[31]....
        /*02fc*/ 	.word	0x00000d30
        /*0300*/ 	.word	0x000000ff
        /*0304*/ 	.word	0x00000100
        /*0308*/ 	.short	0x0100
        /*030a*/ 	.byte	0x04
	.zero		1


	//   ....[32]....
        /*030c*/ 	.word	0x00000d40
        /*0310*/ 	.word	0x000000ff
        /*0314*/ 	.word	0x000000f8
        /*0318*/ 	.short	0x0100
        /*031a*/ 	.byte	0x04
	.zero		1


	//   ....[33]....
        /*031c*/ 	.word	0x00000d50
        /*0320*/ 	.word	0x000000ff
        /*0324*/ 	.word	0x00000108
        /*0328*/ 	.short	0x0100
        /*032a*/ 	.byte	0x04
	.zero		1


	//   ....[34]....
        /*032c*/ 	.word	0x00001890
        /*0330*/ 	.word	0x00000000
        /*0334*/ 	.word	0x00000100
        /*0338*/ 	.short	0x010a
        /*033a*/ 	.byte	0xff
	.zero		1


	//   ....[35]....
        /*033c*/ 	.word	0x000018c0
        /*0340*/ 	.word	0x00000000
        /*0344*/ 	.word	0x000000f0
        /*0348*/ 	.short	0x0101
        /*034a*/ 	.byte	0xff
	.zero		1


	//   ....[36]....
        /*034c*/ 	.word	0x00001990
        /*0350*/ 	.word	0x000000ff
        /*0354*/ 	.word	0x00000020
        /*0358*/ 	.short	0x010a
        /*035a*/ 	.byte	0x04
	.zero		1


	//   ....[37]....
        /*035c*/ 	.word	0x00001a10
        /*0360*/ 	.word	0x000000ff
        /*0364*/ 	.word	0x00000020
        /*0368*/ 	.short	0x010a
        /*036a*/ 	.byte	0x21
	.zero		1


	//   ....[38]....
        /*036c*/ 	.word	0x00001ba0
        /*0370*/ 	.word	0x000000ff
        /*0374*/ 	.word	0x00000020
        /*0378*/ 	.short	0x010a
        /*037a*/ 	.byte	0x05
	.zero		1


	//   ....[39]....
        /*037c*/ 	.word	0x00001d90
        /*0380*/ 	.word	0x000000ff
        /*0384*/ 	.word	0x00000088
        /*0388*/ 	.short	0x0101
        /*038a*/ 	.byte	0x0d
	.zero		1


	//   ....[40]....
        /*038c*/ 	.word	0x00001db0
        /*0390*/ 	.word	0x000000ff
        /*0394*/ 	.word	0x00000020
        /*0398*/ 	.short	0x010a
        /*039a*/ 	.byte	0x04
	.zero		1


	//   ....[41]....
        /*039c*/ 	.word	0x00001e30
        /*03a0*/ 	.word	0x000000ff
        /*03a4*/ 	.word	0x00000020
        /*03a8*/ 	.short	0x010a
        /*03aa*/ 	.byte	0x21
	.zero		1


	//   ....[42]....
        /*03ac*/ 	.word	0x00001fc0
        /*03b0*/ 	.word	0x000000ff
        /*03b4*/ 	.word	0x00000020
        /*03b8*/ 	.short	0x010a
        /*03ba*/ 	.byte	0x05
	.zero		1


	//   ....[43]....
        /*03bc*/ 	.word	0x000021c0
        /*03c0*/ 	.word	0x00000003
        /*03c4*/ 	.word	0x00000090
        /*03c8*/ 	.short	0x010a
        /*03ca*/ 	.byte	0xff
	.zero		1


	//   ....[44]....
        /*03cc*/ 	.word	0x00002310
        /*03d0*/ 	.word	0x00000000
        /*03d4*/ 	.word	0x00000000
        /*03d8*/ 	.short	0x0101
        /*03da*/ 	.byte	0xff
	.zero		1


	//   ....[45]....
        /*03dc*/ 	.word	0x000028c0
        /*03e0*/ 	.word	0x000000ff
        /*03e4*/ 	.word	0x00000000
        /*03e8*/ 	.short	0x010a
        /*03ea*/ 	.byte	0x04
	.zero		1


	//   ....[46]....
        /*03ec*/ 	.word	0x00002950
        /*03f0*/ 	.word	0x000000ff
        /*03f4*/ 	.word	0x00000000
        /*03f8*/ 	.short	0x010a
        /*03fa*/ 	.byte	0x05
	.zero		1


	//   ....[47]....
        /*03fc*/ 	.word	0x000029e0
        /*0400*/ 	.word	0x000000ff
        /*0404*/ 	.word	0x00000000
        /*0408*/ 	.short	0x010a
        /*040a*/ 	.byte	0x05
	.zero		1


	//   ....[48]....
        /*040c*/ 	.word	0x00002a80
        /*0410*/ 	.word	0x00000000
        /*0414*/ 	.word	0x00000000
        /*0418*/ 	.short	0x010a
        /*041a*/ 	.byte	0xff
	.zero		1


	//   ....[49]....
        /*041c*/ 	.word	0x00002ba0
        /*0420*/ 	.word	0x00000002
        /*0424*/ 	.word	0x000000f0
        /*0428*/ 	.short	0x010a
        /*042a*/ 	.byte	0xff
	.zero		1


	//   ....[50]....
        /*042c*/ 	.word	0x00002c10
        /*0430*/ 	.word	0x00000002
        /*0434*/ 	.word	0x00000000
        /*0438*/ 	.short	0x0101
        /*043a*/ 	.byte	0xff
	.zero		1


	//   ....[51]....
        /*043c*/ 	.word	0x00002c30
        /*0440*/ 	.word	0x000000ff
        /*0444*/ 	.word	0x000000a0
        /*0448*/ 	.short	0x010a
        /*044a*/ 	.byte	0x04
	.zero		1


	//   ....[52]....
        /*044c*/ 	.word	0x00002d50
        /*0450*/ 	.word	0x00000002
        /*0454*/ 	.word	0x00000090
        /*0458*/ 	.short	0x010a
        /*045a*/ 	.byte	0xff
	.zero		1


	//   ....[53]....
        /*045c*/ 	.word	0x00002e50
        /*0460*/ 	.word	0x00000002
        /*0464*/ 	.word	0x00000000
        /*0468*/ 	.short	0x0101
        /*046a*/ 	.byte	0xff
	.zero		1


	//   ....[54]....
        /*046c*/ 	.word	0x00002ee0
        /*0470*/ 	.word	0x000000ff
        /*0474*/ 	.word	0x000000a0
        /*0478*/ 	.short	0x0106
        /*047a*/ 	.byte	0x04
	.zero		1


	//   ....[55]....
        /*047c*/ 	.word	0x00002f00
        /*0480*/ 	.word	0x000000ff
        /*0484*/ 	.word	0x000000a0
        /*0488*/ 	.short	0x010a
        /*048a*/ 	.byte	0x04
	.zero		1


	//   ....[56]....
        /*048c*/ 	.word	0x00002f90
        /*0490*/ 	.word	0x000000ff
        /*0494*/ 	.word	0x000000a0
        /*0498*/ 	.short	0x0106
        /*049a*/ 	.byte	0x07
	.zero		1


	//   ....[57]....
        /*049c*/ 	.word	0x00002fd0
        /*04a0*/ 	.word	0x00000000
        /*04a4*/ 	.word	0x000000a0
        /*04a8*/ 	.short	0x010a
        /*04aa*/ 	.byte	0xff
	.zero		1


	//   ....[58]....
        /*04ac*/ 	.word	0x000035a0
        /*04b0*/ 	.word	0x00000000
        /*04b4*/ 	.word	0x00000090
        /*04b8*/ 	.short	0x010a
        /*04ba*/ 	.byte	0xff
	.zero		1


	//   ....[59]....
        /*04bc*/ 	.word	0x000036a0
        /*04c0*/ 	.word	0x00000003
        /*04c4*/ 	.word	0x00000000
        /*04c8*/ 	.short	0x0101
        /*04ca*/ 	.byte	0xff
	.zero		1


	//   ....[60]....
        /*04cc*/ 	.word	0x000036b0
        /*04d0*/ 	.word	0x000000ff
        /*04d4*/ 	.word	0x00000000
        /*04d8*/ 	.short	0x010a
        /*04da*/ 	.byte	0x04
	.zero		1


	//   ....[61]....
        /*04dc*/ 	.word	0x00003730
        /*04e0*/ 	.word	0x000000ff
        /*04e4*/ 	.word	0x000000d0
        /*04e8*/ 	.short	0x010a
        /*04ea*/ 	.byte	0x2e
	.zero		1


	//   ....[62]....
        /*04ec*/ 	.word	0x00003810
        /*04f0*/ 	.word	0x000000ff
        /*04f4*/ 	.word	0x00000000
        /*04f8*/ 	.short	0x010a
        /*04fa*/ 	.byte	0x07
	.zero		1


	//   ....[63]....
        /*04fc*/ 	.word	0x00003950
        /*0500*/ 	.word	0x000000ff
        /*0504*/ 	.word	0x00000000
        /*0508*/ 	.short	0x010a
        /*050a*/ 	.byte	0x04
	.zero		1


	//   ....[64]....
        /*050c*/ 	.word	0x00003d20
        /*0510*/ 	.word	0x000000ff
        /*0514*/ 	.word	0x00000000
        /*0518*/ 	.short	0x010a
        /*051a*/ 	.byte	0x04
	.zero		1


	//   ....[65]....
        /*051c*/ 	.word	0x00003db0
        /*0520*/ 	.word	0x000000ff
        /*0524*/ 	.word	0x00000000
        /*0528*/ 	.short	0x010a
        /*052a*/ 	.byte	0x05
	.zero		1


	//   ....[66]....
        /*052c*/ 	.word	0x00003e40
        /*0530*/ 	.word	0x000000ff
        /*0534*/ 	.word	0x00000000
        /*0538*/ 	.short	0x010a
        /*053a*/ 	.byte	0x05
	.zero		1


	//   ....[67]....
        /*053c*/ 	.word	0x00003ed0
        /*0540*/ 	.word	0x000000ff
        /*0544*/ 	.word	0x00000000
        /*0548*/ 	.short	0x010a
        /*054a*/ 	.byte	0x04
	.zero		1


	//   ....[68]....
        /*054c*/ 	.word	0x000043a0
        /*0550*/ 	.word	0x0000000c
        /*0554*/ 	.word	0x00000090
        /*0558*/ 	.short	0x010a
        /*055a*/ 	.byte	0xff
	.zero		1


	//   ....[69]....
        /*055c*/ 	.word	0x00004510
        /*0560*/ 	.word	0x00000000
        /*0564*/ 	.word	0x00000000
        /*0568*/ 	.short	0x0101
        /*056a*/ 	.byte	0xff
	.zero		1


	//   ....[70]....
        /*056c*/ 	.word	0x000049a0
        /*0570*/ 	.word	0x000000ff
        /*0574*/ 	.word	0x00000088
        /*0578*/ 	.short	0x010a
        /*057a*/ 	.byte	0x15
	.zero		1


	//   ....[71]....
        /*057c*/ 	.word	0x00004b20
        /*0580*/ 	.word	0x000000ff
        /*0584*/ 	.word	0x00000060
        /*0588*/ 	.short	0x010a
        /*058a*/ 	.byte	0x15
	.zero		1


	//   ....[72]....
        /*058c*/ 	.word	0x00004ca0
        /*0590*/ 	.word	0x000000ff
        /*0594*/ 	.word	0x00000040
        /*0598*/ 	.short	0x010b
        /*059a*/ 	.byte	0x15
	.zero		1


	//   ....[73]....
        /*059c*/ 	.word	0x00004cb0
        /*05a0*/ 	.word	0x000000ff
        /*05a4*/ 	.word	0x00000000
        /*05a8*/ 	.short	0x0101
        /*05aa*/ 	.byte	0x06
	.zero		1


	//   ....[74]....
        /*05ac*/ 	.word	0x00004cc0
        /*05b0*/ 	.word	0x000000ff
        /*05b4*/ 	.word	0x00000068
        /*05b8*/ 	.short	0x010a
        /*05ba*/ 	.byte	0x15
	.zero		1


	//   ....[75]....
        /*05bc*/ 	.word	0x00004e20
        /*05c0*/ 	.word	0x000000ff
        /*05c4*/ 	.word	0x00000048
        /*05c8*/ 	.short	0x010b
        /*05ca*/ 	.byte	0x15
	.zero		1


	//   ....[76]....
        /*05cc*/ 	.word	0x00004e30
        /*05d0*/ 	.word	0x000000ff
        /*05d4*/ 	.word	0x00000000
        /*05d8*/ 	.short	0x0101
        /*05da*/ 	.byte	0x06
	.zero		1


	//   ....[77]....
        /*05dc*/ 	.word	0x00004e40
        /*05e0*/ 	.word	0x000000ff
        /*05e4*/ 	.word	0x00000070
        /*05e8*/ 	.short	0x010a
        /*05ea*/ 	.byte	0x15
	.zero		1


	//   ....[78]....
        /*05ec*/ 	.word	0x00004f90
        /*05f0*/ 	.word	0x000000ff
        /*05f4*/ 	.word	0x00000050
        /*05f8*/ 	.short	0x010b
        /*05fa*/ 	.byte	0x15
	.zero		1


	//   ....[79]....
        /*05fc*/ 	.word	0x00004fa0
        /*0600*/ 	.word	0x000000ff
        /*0604*/ 	.word	0x00000000
        /*0608*/ 	.short	0x0101
        /*060a*/ 	.byte	0x06
	.zero		1


	//   ....[80]....
        /*060c*/ 	.word	0x00004fb0
        /*0610*/ 	.word	0x000000ff
        /*0614*/ 	.word	0x00000078
        /*0618*/ 	.short	0x010a
        /*061a*/ 	.byte	0x15
	.zero		1


	//   ....[81]....
        /*061c*/ 	.word	0x000051a0
        /*0620*/ 	.word	0x000000ff
        /*0624*/ 	.word	0x00000058
        /*0628*/ 	.short	0x010b
        /*062a*/ 	.byte	0x15
	.zero		1


	//   ....[82]....
        /*062c*/ 	.word	0x000051b0
        /*0630*/ 	.word	0x000000ff
        /*0634*/ 	.word	0x00000000
        /*0638*/ 	.short	0x0101
        /*063a*/ 	.byte	0x25
	.zero		1


	//   ....[83]....
        /*063c*/ 	.word	0x000051e0
        /*0640*/ 	.word	0x000000ff
        /*0644*/ 	.word	0x00000060
        /*0648*/ 	.short	0x010a
        /*064a*/ 	.byte	0x15
	.zero		1


	//   ....[84]....
        /*064c*/ 	.word	0x00005200
        /*0650*/ 	.word	0x000000ff
        /*0654*/ 	.word	0x00000068
        /*0658*/ 	.short	0x010a
        /*065a*/ 	.byte	0x15
	.zero		1


	//   ....[85]....
        /*065c*/ 	.word	0x00005220
        /*0660*/ 	.word	0x000000ff
        /*0664*/ 	.word	0x00000070
        /*0668*/ 	.short	0x010a
        /*066a*/ 	.byte	0x15
	.zero		1


	//   ....[86]....
        /*066c*/ 	.word	0x00005260
        /*0670*/ 	.word	0x00000000
        /*0674*/ 	.word	0x00000078
        /*0678*/ 	.short	0x010a
        /*067a*/ 	.byte	0xff
	.zero		1


	//   ....[87]....
        /*067c*/ 	.word	0x000055b0
        /*0680*/ 	.word	0x00000003
        /*0684*/ 	.word	0x00000090
        /*0688*/ 	.short	0x010a
        /*068a*/ 	.byte	0xff
	.zero		1


	//   ....[88]....
        /*068c*/ 	.word	0x00005730
        /*0690*/ 	.word	0x00000000
        /*0694*/ 	.word	0x00000000
        /*0698*/ 	.short	0x0101
        /*069a*/ 	.byte	0xff
	.zero		1


	//   ....[89]....
        /*069c*/ 	.word	0x00006280
        /*06a0*/ 	.word	0x000000ff
        /*06a4*/ 	.word	0x00000040
        /*06a8*/ 	.short	0x010a
        /*06aa*/ 	.byte	0x2c
	.zero		1


	//   ....[90]....
        /*06ac*/ 	.word	0x000062c0
        /*06b0*/ 	.word	0x0000001a
        /*06b4*/ 	.word	0x000000b0
        /*06b8*/ 	.short	0x010a
        /*06ba*/ 	.byte	0xff
	.zero		1


	//   ....[91]....
        /*06bc*/ 	.word	0x000063d0
        /*06c0*/ 	.word	0x000000ff
        /*06c4*/ 	.word	0x00000040
        /*06c8*/ 	.short	0x010a
        /*06ca*/ 	.byte	0x2c
	.zero		1


	//   ....[92]....
        /*06cc*/ 	.word	0x000064b0
        /*06d0*/ 	.word	0x0000001a
        /*06d4*/ 	.word	0x000000b0
        /*06d8*/ 	.short	0x010a
        /*06da*/ 	.byte	0xff
	.zero		1


	//   ....[93]....
        /*06dc*/ 	.word	0x00006be0
        /*06e0*/ 	.word	0x00000000
        /*06e4*/ 	.word	0x00000000
        /*06e8*/ 	.short	0x0101
        /*06ea*/ 	.byte	0xff
	.zero		1


	//   ....[94]....
        /*06ec*/ 	.word	0x00006bf0
        /*06f0*/ 	.word	0x00000002
        /*06f4*/ 	.word	0x00000040
        /*06f8*/ 	.short	0x010a
        /*06fa*/ 	.byte	0xff
	.zero		1


	//   ....[95]....
        /*06fc*/ 	.word	0x00006cb0
        /*0700*/ 	.word	0x00000002
        /*0704*/ 	.word	0x00000040
        /*0708*/ 	.short	0x010a
        /*070a*/ 	.byte	0xff
	.zero		1


	//   ....[96]....
        /*070c*/ 	.word	0x00007470
        /*0710*/ 	.word	0x00000000
        /*0714*/ 	.word	0x00000000
        /*0718*/ 	.short	0x0101
        /*071a*/ 	.byte	0xff
	.zero		1


	//   ....[97]....
        /*071c*/ 	.word	0x00007490
        /*0720*/ 	.word	0x00000002
        /*0724*/ 	.word	0x00000040
        /*0728*/ 	.short	0x010a
        /*072a*/ 	.byte	0xff
	.zero		1


	//   ....[98]....
        /*072c*/ 	.word	0x00007540
        /*0730*/ 	.word	0x00000002
        /*0734*/ 	.word	0x00000040
        /*0738*/ 	.short	0x010a
        /*073a*/ 	.byte	0xff
	.zero		1


	//   ....[99]....
        /*073c*/ 	.word	0x00007d00
        /*0740*/ 	.word	0x00000000
        /*0744*/ 	.word	0x00000000
        /*0748*/ 	.short	0x0101
        /*074a*/ 	.byte	0xff
	.zero		1


	//   ....[100]....
        /*074c*/ 	.word	0x00007d20
        /*0750*/ 	.word	0x00000003
        /*0754*/ 	.word	0x00000040
        /*0758*/ 	.short	0x010a
        /*075a*/ 	.byte	0xff
	.zero		1


	//   ....[101]....
        /*075c*/ 	.word	0x00007dd0
        /*0760*/ 	.word	0x00000003
        /*0764*/ 	.word	0x00000040
        /*0768*/ 	.short	0x010a
        /*076a*/ 	.byte	0xff
	.zero		1


	//   ....[102]....
        /*076c*/ 	.word	0x00008170
        /*0770*/ 	.word	0x000000ff
        /*0774*/ 	.word	0x00000000
        /*0778*/ 	.short	0x0101
        /*077a*/ 	.byte	0x04
	.zero		1


	//   ....[103]....
        /*077c*/ 	.word	0x000085f0
        /*0780*/ 	.word	0x00000000
        /*0784*/ 	.word	0x00000000
        /*0788*/ 	.short	0x0101
        /*078a*/ 	.byte	0xff
	.zero		1


	//   ....[104]....
        /*078c*/ 	.word	0x00008880
        /*0790*/ 	.word	0x000000ff
        /*0794*/ 	.word	0x00000000
        /*0798*/ 	.short	0x0101
        /*079a*/ 	.byte	0x04
	.zero		1


	//   ....[105]....
        /*079c*/ 	.word	0x000088a0
        /*07a0*/ 	.word	0x00000000
        /*07a4*/ 	.word	0x00000100
        /*07a8*/ 	.short	0x010a
        /*07aa*/ 	.byte	0xff
	.zero		1


	//   ....[106]....
        /*07ac*/ 	.word	0x00008900
        /*07b0*/ 	.word	0x00000000
        /*07b4*/ 	.word	0x00000020
        /*07b8*/ 	.short	0x010a
        /*07ba*/ 	.byte	0xff
	.zero		1


	//   ....[107]....
        /*07bc*/ 	.word	0x00008960
        /*07c0*/ 	.word	0x00000000
        /*07c4*/ 	.word	0x00000020
        /*07c8*/ 	.short	0x010a
        /*07ca*/ 	.byte	0xff
	.zero		1


	//   ....[108]....
        /*07cc*/ 	.word	0x000089b0
        /*07d0*/ 	.word	0x00000003
        /*07d4*/ 	.word	0x00000090
        /*07d8*/ 	.short	0x010a
        /*07da*/ 	.byte	0xff
	.zero		1


	//   ....[109]....
        /*07dc*/ 	.word	0x00008a10
        /*07e0*/ 	.word	0x00000000
        /*07e4*/ 	.word	0x00000000
        /*07e8*/ 	.short	0x010a
        /*07ea*/ 	.byte	0xff
	.zero		1


	//   ....[110]....
        /*07ec*/ 	.word	0x00008a70
        /*07f0*/ 	.word	0x00000000
        /*07f4*/ 	.word	0x00000000
        /*07f8*/ 	.short	0x010a
        /*07fa*/ 	.byte	0xff
	.zero		1


	//   ....[111]....
        /*07fc*/ 	.word	0x00008ad0
        /*0800*/ 	.word	0x00000000
        /*0804*/ 	.word	0x00000000
        /*0808*/ 	.short	0x010a
        /*080a*/ 	.byte	0xff
	.zero		1


	//   ....[112]....
        /*080c*/ 	.word	0x00008b20
        /*0810*/ 	.word	0x00000002
        /*0814*/ 	.word	0x000000f0
        /*0818*/ 	.short	0x010a
        /*081a*/ 	.byte	0xff
	.zero		1


	//   ....[113]....
        /*081c*/ 	.word	0x00008b80
        /*0820*/ 	.word	0x00000002
        /*0824*/ 	.word	0x000000a0
        /*0828*/ 	.short	0x010a
        /*082a*/ 	.byte	0xff
	.zero		1


	//   ....[114]....
        /*082c*/ 	.word	0x00008bd0
        /*0830*/ 	.word	0x00000002
        /*0834*/ 	.word	0x00000090
        /*0838*/ 	.short	0x010a
        /*083a*/ 	.byte	0xff
	.zero		1


	//   ....[115]....
        /*083c*/ 	.word	0x00008c30
        /*0840*/ 	.word	0x00000000
        /*0844*/ 	.word	0x000000a0
        /*0848*/ 	.short	0x010a
        /*084a*/ 	.byte	0xff
	.zero		1


	//   ....[116]....
        /*084c*/ 	.word	0x00008c80
        /*0850*/ 	.word	0x00000000
        /*0854*/ 	.word	0x00000090
        /*0858*/ 	.short	0x010a
        /*085a*/ 	.byte	0xff
	.zero		1


	//   ....[117]....
        /*085c*/ 	.word	0x00008ce0
        /*0860*/ 	.word	0x00000002
        /*0864*/ 	.word	0x000000d0
        /*0868*/ 	.short	0x010a
        /*086a*/ 	.byte	0xff
	.zero		1


	//   ....[118]....
        /*086c*/ 	.word	0x00008d40
        /*0870*/ 	.word	0x00000000
        /*0874*/ 	.word	0x00000000
        /*0878*/ 	.short	0x010a
        /*087a*/ 	.byte	0xff
	.zero		1


	//   ....[119]....
        /*087c*/ 	.word	0x00008da0
        /*0880*/ 	.word	0x00000000
        /*0884*/ 	.word	0x00000000
        /*0888*/ 	.short	0x010a
        /*088a*/ 	.byte	0xff
	.zero		1


	//   ....[120]....
        /*088c*/ 	.word	0x00008e00
        /*0890*/ 	.word	0x00000000
        /*0894*/ 	.word	0x00000000
        /*0898*/ 	.short	0x010a
        /*089a*/ 	.byte	0xff
	.zero		1


	//   ....[121]....
        /*089c*/ 	.word	0x00008e60
        /*08a0*/ 	.word	0x00000000
        /*08a4*/ 	.word	0x00000000
        /*08a8*/ 	.short	0x010a
        /*08aa*/ 	.byte	0xff
	.zero		1


	//   ....[122]....
        /*08ac*/ 	.word	0x00008ec0
        /*08b0*/ 	.word	0x00000000
        /*08b4*/ 	.word	0x00000000
        /*08b8*/ 	.short	0x010a
        /*08ba*/ 	.byte	0xff
	.zero		1


	//   ....[123]....
        /*08bc*/ 	.word	0x00008f10
        /*08c0*/ 	.word	0x0000000c
        /*08c4*/ 	.word	0x00000090
        /*08c8*/ 	.short	0x010a
        /*08ca*/ 	.byte	0xff
	.zero		1


	//   ....[124]....
        /*08cc*/ 	.word	0x00008f70
        /*08d0*/ 	.word	0x00000000
        /*08d4*/ 	.word	0x00000088
        /*08d8*/ 	.short	0x010a
        /*08da*/ 	.byte	0xff
	.zero		1


	//   ....[125]....
        /*08dc*/ 	.word	0x00008fd0
        /*08e0*/ 	.word	0x00000000
        /*08e4*/ 	.word	0x00000060
        /*08e8*/ 	.short	0x010a
        /*08ea*/ 	.byte	0xff
	.zero		1


	//   ....[126]....
        /*08ec*/ 	.word	0x00009030
        /*08f0*/ 	.word	0x00000000
        /*08f4*/ 	.word	0x00000068
        /*08f8*/ 	.short	0x010a
        /*08fa*/ 	.byte	0xff
	.zero		1


	//   ....[127]....
        /*08fc*/ 	.word	0x00009090
        /*0900*/ 	.word	0x00000000
        /*0904*/ 	.word	0x00000070
        /*0908*/ 	.short	0x010a
        /*090a*/ 	.byte	0xff
	.zero		1


	//   ....[128]....
        /*090c*/ 	.word	0x000090f0
        /*0910*/ 	.word	0x00000000
        /*0914*/ 	.word	0x00000078
        /*0918*/ 	.short	0x010a
        /*091a*/ 	.byte	0xff
	.zero		1


	//   ....[129]....
        /*091c*/ 	.word	0x00009150
        /*0920*/ 	.word	0x00000000
        /*0924*/ 	.word	0x00000060
        /*0928*/ 	.short	0x010a
        /*092a*/ 	.byte	0xff
	.zero		1


	//   ....[130]....
        /*092c*/ 	.word	0x000091b0
        /*0930*/ 	.word	0x00000000
        /*0934*/ 	.word	0x00000068
        /*0938*/ 	.short	0x010a
        /*093a*/ 	.byte	0xff
	.zero		1


	//   ....[131]....
        /*093c*/ 	.word	0x00009210
        /*0940*/ 	.word	0x00000000
        /*0944*/ 	.word	0x00000070
        /*0948*/ 	.short	0x010a
        /*094a*/ 	.byte	0xff
	.zero		1


	//   ....[132]....
        /*094c*/ 	.word	0x00009260
        /*0950*/ 	.word	0x00000003
        /*0954*/ 	.word	0x00000090
        /*0958*/ 	.short	0x010a
        /*095a*/ 	.byte	0xff
	.zero		1


	//   ....[133]....
        /*095c*/ 	.word	0x000092c0
        /*0960*/ 	.word	0x00000000
        /*0964*/ 	.word	0x00000040
        /*0968*/ 	.short	0x010a
        /*096a*/ 	.byte	0xff
	.zero		1


	//   ....[134]....
        /*096c*/ 	.word	0x00009310
        /*0970*/ 	.word	0x0000001a
        /*0974*/ 	.word	0x000000b0
        /*0978*/ 	.short	0x010a
        /*097a*/ 	.byte	0xff
	.zero		1


	//   ....[135]....
        /*097c*/ 	.word	0x00009360
        /*0980*/ 	.word	0x00000002
        /*0984*/ 	.word	0x00000040
        /*0988*/ 	.short	0x010a
        /*098a*/ 	.byte	0xff
	.zero		1


	//   ....[136]....
        /*098c*/ 	.word	0x000093b0
        /*0990*/ 	.word	0x00000002
        /*0994*/ 	.word	0x00000040
        /*0998*/ 	.short	0x010a
        /*099a*/ 	.byte	0xff
	.zero		1


	//   ....[137]....
        /*099c*/ 	.word	0x00009400
        /*09a0*/ 	.word	0x00000003
        /*09a4*/ 	.word	0x00000040
        /*09a8*/ 	.short	0x010a
        /*09aa*/ 	.byte	0xff
	.zero		1


	//----- nvinfo : EIATTR_NUM_MBARRIERS
	.align		4
.L_47:
        /*09ac*/ 	.byte	0x03, 0x38
        /*09ae*/ 	.short	0x0022


	//----- nvinfo : EIATTR_EXIT_INSTR_OFFSETS
	.align		4
        /*09b0*/ 	.byte	0x04, 0x1c
        /*09b2*/ 	.short	(.L_49 - .L_48)


	//   ....[0]....
.L_48:
        /*09b4*/ 	.word	0x00002ab0


	//   ....[1]....
        /*09b8*/ 	.word	0x00002fa0


	//   ....[2]....
        /*09bc*/ 	.word	0x00003000


	//   ....[3]....
        /*09c0*/ 	.word	0x00004130


	//   ....[4]....
        /*09c4*/ 	.word	0x00005290


	//   ....[5]....
        /*09c8*/ 	.word	0x000052d0


	//   ....[6]....
        /*09cc*/ 	.word	0x00008770


	//   ....[7]....
        /*09d0*/ 	.word	0x000087f0


	//   ....[8]....
        /*09d4*/ 	.word	0x00008820


	//   ....[9]....
        /*09d8*/ 	.word	0x00008890


	//----- nvinfo : EIATTR_MAX_THREADS
	.align		4
.L_49:
        /*09dc*/ 	.byte	0x04, 0x05
        /*09de*/ 	.short	(.L_51 - .L_50)
.L_50:
        /*09e0*/ 	.word	0x00000100
        /*09e4*/ 	.word	0x00000001
        /*09e8*/ 	.word	0x00000001


	//----- nvinfo : EIATTR_CRS_STACK_SIZE
	.align		4
.L_51:
        /*09ec*/ 	.byte	0x04, 0x1e
        /*09ee*/ 	.short	(.L_53 - .L_52)
.L_52:
        /*09f0*/ 	.word	0x00000000


	//----- nvinfo : EIATTR_CBANK_PARAM_SIZE
	.align		4
.L_53:
        /*09f4*/ 	.byte	0x03, 0x19
        /*09f6*/ 	.short	0x0800


	//----- nvinfo : EIATTR_PARAM_CBANK
	.align		4
        /*09f8*/ 	.byte	0x04, 0x0a
        /*09fa*/ 	.short	(.L_55 - .L_54)
	.align		4
.L_54:
        /*09fc*/ 	.word	index@(.nv.constant0._ZN7cutlass13device_kernelINS_4gemm6kernel13GemmUniversalIN4cute5tupleIJiiiiEEENS1_10collective13CollectiveMmaINS1_35MainloopSm100TmaUmmaWarpSpecializedILi4ELi2ELi4ENS5_IJNS4_1CILi1EEENSA_ILi2EEESB_EEEEENS5_IJNSA_ILi64EEENSA_ILi128EEESG_EEENS_10bfloat16_tENS5_IJlSB_lEEESI_SJ_NS4_8TiledMMAINS4_8MMA_AtomIJNS4_20SM100_MMA_F16BF16_SSISI_SI_fLi64ELi128ELNS4_4UMMA5MajorE0ELSO_0ELNSN_7ScaleInE0ELSP_0EEEEEENS4_6LayoutINS5_IJSB_SB_SB_EEENS5_IJNSA_ILi0EEESU_SU_EEEEENS5_IJNS4_10UnderscoreESX_SX_EEEEENS4_23SM90_TMA_LOAD_MULTICASTENS4_14ComposedLayoutINS4_7SwizzleILi3ELi4ELi3EEENS4_18smem_ptr_flag_bitsILi16EEENSS_INS5_IJNSA_ILi8EEESF_EEENS5_IJSF_SB_EEEEEEEvNS4_8identityENS4_13SM90_TMA_LOADES1A_vS1B_EENS_8epilogue10collective18CollectiveEpilogueINS1E_23Sm100TmaWarpSpecializedILi4ELi2ELi16ELb1ELb0EEEJSH_NS5_IJNSS_ISF_SB_EENSS_INSA_ILi32EEESB_EEEEESI_SJ_SI_SJ_NS1E_6fusion15FusionCallbacksIS1I_NS1N_17LinearCombinationISI_fSI_fLNS_15FloatRoundStyleE2EEESH_S1M_JEEENS4_5SM1004TMEM4LOAD26SM100_TMEM_LOAD_16dp256b4xES1C_NS11_INS12_ILi2ELi4ELi3EEES15_NSS_INS5_IJS16_S1K_EEENS5_IJS1K_SB_EEEEEEENS4_17SM75_U32x4_LDSM_NENS4_14SM90_TMA_STOREES21_NS4_17SM90_U32x4_STSM_NENS4_39AutoVectorizingCopyWithAssumedAlignmentILi128EEEEEEvvEEEEvNT_6ParamsE)
        /*0a00*/ 	.short	0x0380
        /*0a02*/ 	.short	0x0800


	//----- nvinfo : EIATTR_SW_WAR
	.align		4
.L_55:
        /*0a04*/ 	.byte	0x04, 0x36
        /*0a06*/ 	.short	(.L_57 - .L_56)
.L_56:
        /*0a08*/ 	.word	0x00000008
.L_57:


//--------------------- .nv.callgraph             --------------------------
	.section	.nv.callgraph,"",@"SHT_CUDA_CALLGRAPH"
	.align	4
	.sectionentsize	8
	.align		4
        /*0000*/ 	.word	0x00000000
	.align		4
        /*0004*/ 	.word	0xffffffff
	.align		4
        /*0008*/ 	.word	index@(_ZN7cutlass13device_kernelINS_4gemm6kernel13GemmUniversalIN4cute5tupleIJiiiiEEENS1_10collective13CollectiveMmaINS1_35MainloopSm100TmaUmmaWarpSpecializedILi4ELi2ELi4ENS5_IJNS4_1CILi1EEENSA_ILi2EEESB_EEEEENS5_IJNSA_ILi64EEENSA_ILi128EEESG_EEENS_10bfloat16_tENS5_IJlSB_lEEESI_SJ_NS4_8TiledMMAINS4_8MMA_AtomIJNS4_20SM100_MMA_F16BF16_SSISI_SI_fLi64ELi128ELNS4_4UMMA5MajorE0ELSO_0ELNSN_7ScaleInE0ELSP_0EEEEEENS4_6LayoutINS5_IJSB_SB_SB_EEENS5_IJNSA_ILi0EEESU_SU_EEEEENS5_IJNS4_10UnderscoreESX_SX_EEEEENS4_23SM90_TMA_LOAD_MULTICASTENS4_14ComposedLayoutINS4_7SwizzleILi3ELi4ELi3EEENS4_18smem_ptr_flag_bitsILi16EEENSS_INS5_IJNSA_ILi8EEESF_EEENS5_IJSF_SB_EEEEEEEvNS4_8identityENS4_13SM90_TMA_LOADES1A_vS1B_EENS_8epilogue10collective18CollectiveEpilogueINS1E_23Sm100TmaWarpSpecializedILi4ELi2ELi16ELb1ELb0EEEJSH_NS5_IJNSS_ISF_SB_EENSS_INSA_ILi32EEESB_EEEEESI_SJ_SI_SJ_NS1E_6fusion15FusionCallbacksIS1I_NS1N_17LinearCombinationISI_fSI_fLNS_15FloatRoundStyleE2EEESH_S1M_JEEENS4_5SM1004TMEM4LOAD26SM100_TMEM_LOAD_16dp256b4xES1C_NS11_INS12_ILi2ELi4ELi3EEES15_NSS_INS5_IJS16_S1K_EEENS5_IJS1K_SB_EEEEEEENS4_17SM75_U32x4_LDSM_NENS4_14SM90_TMA_STOREES21_NS4_17SM90_U32x4_STSM_NENS4_39AutoVectorizingCopyWithAssumedAlignmentILi128EEEEEEvvEEEEvNT_6ParamsE)
	.align		4
        /*000c*/ 	.word	index@(__assertfail)
	.align		4
        /*0010*/ 	.word	0x00000000
	.align		4
        /*0014*/ 	.word	0xfffffffe
	.align		4
        /*0018*/ 	.word	0x00000000
	.align		4
        /*001c*/ 	.word	0xfffffffd
	.align		4
        /*0020*/ 	.word	0x00000000
	.align		4
        /*0024*/ 	.word	0xfffffffc


//--------------------- .nv.constant4             --------------------------
	.section	.nv.constant4,"a",@progbits
	.align	8
	.align		8
.nv.constant4:
        /*0000*/ 	.dword	__assertfail
	.align		8
        /*0008*/ 	.dword	__unnamed_1
	.align		8
        /*0010*/ 	.dword	__unnamed_2
	.align		8
        /*0018*/ 	.dword	_ZN39_INTERNAL_9fbb57c4_4_k_cu_b12e2206_77954cuda3std3__45__cpo5beginE
	.align		8
        /*0020*/ 	.dword	_ZN39_INTERNAL_9fbb57c4_4_k_cu_b12e2206_77954cuda3std3__45__cpo3endE
	.align		8
        /*0028*/ 	.dword	_ZN39_INTERNAL_9fbb57c4_4_k_cu_b12e2206_77954cuda3std3__45__cpo6cbeginE
	.align		8
        /*0030*/ 	.dword	_ZN39_INTERNAL_9fbb57c4_4_k_cu_b12e2206_77954cuda3std3__45__cpo4cendE
	.align		8
        /*0038*/ 	.dword	_ZN39_INTERNAL_9fbb57c4_4_k_cu_b12e2206_77954cuda3std3__441_GLOBAL__N__9fbb57c4_4_k_cu_b12e2206_77956ignoreE
	.align		8
        /*0040*/ 	.dword	_ZN39_INTERNAL_9fbb57c4_4_k_cu_b12e2206_77954cuda3std3__419piecewise_constructE
	.align		8
        /*0048*/ 	.dword	_ZN39_INTERNAL_9fbb57c4_4_k_cu_b12e2206_77954cuda3std3__48in_placeE
	.align		8
        /*0050*/ 	.dword	_ZN39_INTERNAL_9fbb57c4_4_k_cu_b12e2206_77954cuda3std6ranges3__45__cpo4swapE
	.align		8
        /*0058*/ 	.dword	_ZN39_INTERNAL_9fbb57c4_4_k_cu_b12e2206_77954cuda3std6ranges3__45__cpo9iter_moveE
	.align		8
        /*0060*/ 	.dword	_ZN39_INTERNAL_9fbb57c4_4_k_cu_b12e2206_77954cute7productE
	.align		8
        /*0068*/ 	.dword	_ZN39_INTERNAL_9fbb57c4_4_k_cu_b12e2206_77954cute1_E
	.align		8
        /*0070*/ 	.dword	$str$25
	.align		8
        /*0078*/ 	.dword	$str$26
	.align		8
        /*0080*/ 	.dword	$str$27
	.align		8
        /*0088*/ 	.dword	$str$28


//--------------------- .text._ZN7cutlass13device_kernelINS_4gemm6kernel13GemmUniversalIN4cute5tupleIJiiiiEEENS1_10collective13CollectiveMmaINS1_35MainloopSm100TmaUmmaWarpSpecializedILi4ELi2ELi4ENS5_IJNS4_1CILi1EEENSA_ILi2EEESB_EEEEENS5_IJNSA_ILi64EEENSA_ILi128EEESG_EEENS_10bfloat16_tENS5_IJlSB_lEEESI_SJ_NS4_8TiledMMAINS4_8MMA_AtomIJNS4_20SM100_MMA_F16BF16_SSISI_SI_fLi64ELi128ELNS4_4UMMA5MajorE0ELSO_0ELNSN_7ScaleInE0ELSP_0EEEEEENS4_6LayoutINS5_IJSB_SB_SB_EEENS5_IJNSA_ILi0EEESU_SU_EEEEENS5_IJNS4_10UnderscoreESX_SX_EEEEENS4_23SM90_TMA_LOAD_MULTICASTENS4_14ComposedLayoutINS4_7SwizzleILi3ELi4ELi3EEENS4_18smem_ptr_flag_bitsILi16EEENSS_INS5_IJNSA_ILi8EEESF_EEENS5_IJSF_SB_EEEEEEEvNS4_8identityENS4_13SM90_TMA_LOADES1A_vS1B_EENS_8epilogue10collective18CollectiveEpilogueINS1E_23Sm100TmaWarpSpecializedILi4ELi2ELi16ELb1ELb0EEEJSH_NS5_IJNSS_ISF_SB_EENSS_INSA_ILi32EEESB_EEEEESI_SJ_SI_SJ_NS1E_6fusion15FusionCallbacksIS1I_NS1N_17LinearCombinationISI_fSI_fLNS_15FloatRoundStyleE2EEESH_S1M_JEEENS4_5SM1004TMEM4LOAD26SM100_TMEM_LOAD_16dp256b4xES1C_NS11_INS12_ILi2ELi4ELi3EEES15_NSS_INS5_IJS16_S1K_EEENS5_IJS1K_SB_EEEEEEENS4_17SM75_U32x4_LDSM_NENS4_14SM90_TMA_STOREES21_NS4_17SM90_U32x4_STSM_NENS4_39AutoVectorizingCopyWithAssumedAlignmentILi128EEEEEEvvEEEEvNT_6ParamsE --------------------------
	.section	.text._ZN7cutlass13device_kernelINS_4gemm6kernel13GemmUniversalIN4cute5tupleIJiiiiEEENS1_10collective13CollectiveMmaINS1_35MainloopSm100TmaUmmaWarpSpecializedILi4ELi2ELi4ENS5_IJNS4_1CILi1EEENSA_ILi2EEESB_EEEEENS5_IJNSA_ILi64EEENSA_ILi128EEESG_EEENS_10bfloat16_tENS5_IJlSB_lEEESI_SJ_NS4_8TiledMMAINS4_8MMA_AtomIJNS4_20SM100_MMA_F16BF16_SSISI_SI_fLi64ELi128ELNS4_4UMMA5MajorE0ELSO_0ELNSN_7ScaleInE0ELSP_0EEEEEENS4_6LayoutINS5_IJSB_SB_SB_EEENS5_IJNSA_ILi0EEESU_SU_EEEEENS5_IJNS4_10UnderscoreESX_SX_EEEEENS4_23SM90_TMA_LOAD_MULTICASTENS4_14ComposedLayoutINS4_7SwizzleILi3ELi4ELi3EEENS4_18smem_ptr_flag_bitsILi16EEENSS_INS5_IJNSA_ILi8EEESF_EEENS5_IJSF_SB_EEEEEEEvNS4_8identityENS4_13SM90_TMA_LOADES1A_vS1B_EENS_8epilogue10collective18CollectiveEpilogueINS1E_23Sm100TmaWarpSpecializedILi4ELi2ELi16ELb1ELb0EEEJSH_NS5_IJNSS_ISF_SB_EENSS_INSA_ILi32EEESB_EEEEESI_SJ_SI_SJ_NS1E_6fusion15FusionCallbacksIS1I_NS1N_17LinearCombinationISI_fSI_fLNS_15FloatRoundStyleE2EEESH_S1M_JEEENS4_5SM1004TMEM4LOAD26SM100_TMEM_LOAD_16dp256b4xES1C_NS11_INS12_ILi2ELi4ELi3EEES15_NSS_INS5_IJS16_S1K_EEENS5_IJS1K_SB_EEEEEEENS4_17SM75_U32x4_LDSM_NENS4_14SM90_TMA_STOREES21_NS4_17SM90_U32x4_STSM_NENS4_39AutoVectorizingCopyWithAssumedAlignmentILi128EEEEEEvvEEEEvNT_6ParamsE,"ax",@progbits
	.align	128
.text._ZN7cutlass13device_kernelINS_4gemm6kernel13GemmUniversalIN4cute5tupleIJiiiiEEENS1_10collective13CollectiveMmaINS1_35MainloopSm100TmaUmmaWarpSpecializedILi4ELi2ELi4ENS5_IJNS4_1CILi1EEENSA_ILi2EEESB_EEEEENS5_IJNSA_ILi64EEENSA_ILi128EEESG_EEENS_10bfloat16_tENS5_IJlSB_lEEESI_SJ_NS4_8TiledMMAINS4_8MMA_AtomIJNS4_20SM100_MMA_F16BF16_SSISI_SI_fLi64ELi128ELNS4_4UMMA5MajorE0ELSO_0ELNSN_7ScaleInE0ELSP_0EEEEEENS4_6LayoutINS5_IJSB_SB_SB_EEENS5_IJNSA_ILi0EEESU_SU_EEEEENS5_IJNS4_10UnderscoreESX_SX_EEEEENS4_23SM90_TMA_LOAD_MULTICASTENS4_14ComposedLayoutINS4_7SwizzleILi3ELi4ELi3EEENS4_18smem_ptr_flag_bitsILi16EEENSS_INS5_IJNSA_ILi8EEESF_EEENS5_IJSF_SB_EEEEEEEvNS4_8identityENS4_13SM90_TMA_LOADES1A_vS1B_EENS_8epilogue10collective18CollectiveEpilogueINS1E_23Sm100TmaWarpSpecializedILi4ELi2ELi16ELb1ELb0EEEJSH_NS5_IJNSS_ISF_SB_EENSS_INSA_ILi32EEESB_EEEEESI_SJ_SI_SJ_NS1E_6fusion15FusionCallbacksIS1I_NS1N_17LinearCombinationISI_fSI_fLNS_15FloatRoundStyleE2EEESH_S1M_JEEENS4_5SM1004TMEM4LOAD26SM100_TMEM_LOAD_16dp256b4xES1C_NS11_INS12_ILi2ELi4ELi3EEES15_NSS_INS5_IJS16_S1K_EEENS5_IJS1K_SB_EEEEEEENS4_17SM75_U32x4_LDSM_NENS4_14SM90_TMA_STOREES21_NS4_17SM90_U32x4_STSM_NENS4_39AutoVectorizingCopyWithAssumedAlignmentILi128EEEEEEvvEEEEvNT_6ParamsE:
        .type           _ZN7cutlass13device_kernelINS_4gemm6kernel13GemmUniversalIN4cute5tupleIJiiiiEEENS1_10collective13CollectiveMmaINS1_35MainloopSm100TmaUmmaWarpSpecializedILi4ELi2ELi4ENS5_IJNS4_1CILi1EEENSA_ILi2EEESB_EEEEENS5_IJNSA_ILi64EEENSA_ILi128EEESG_EEENS_10bfloat16_tENS5_IJlSB_lEEESI_SJ_NS4_8TiledMMAINS4_8MMA_AtomIJNS4_20SM100_MMA_F16BF16_SSISI_SI_fLi64ELi128ELNS4_4UMMA5MajorE0ELSO_0ELNSN_7ScaleInE0ELSP_0EEEEEENS4_6LayoutINS5_IJSB_SB_SB_EEENS5_IJNSA_ILi0EEESU_SU_EEEEENS5_IJNS4_10UnderscoreESX_SX_EEEEENS4_23SM90_TMA_LOAD_MULTICASTENS4_14ComposedLayoutINS4_7SwizzleILi3ELi4ELi3EEENS4_18smem_ptr_flag_bitsILi16EEENSS_INS5_IJNSA_ILi8EEESF_EEENS5_IJSF_SB_EEEEEEEvNS4_8identityENS4_13SM90_TMA_LOADES1A_vS1B_EENS_8epilogue10collective18CollectiveEpilogueINS1E_23Sm100TmaWarpSpecializedILi4ELi2ELi16ELb1ELb0EEEJSH_NS5_IJNSS_ISF_SB_EENSS_INSA_ILi32EEESB_EEEEESI_SJ_SI_SJ_NS1E_6fusion15FusionCallbacksIS1I_NS1N_17LinearCombinationISI_fSI_fLNS_15FloatRoundStyleE2EEESH_S1M_JEEENS4_5SM1004TMEM4LOAD26SM100_TMEM_LOAD_16dp256b4xES1C_NS11_INS12_ILi2ELi4ELi3EEES15_NSS_INS5_IJS16_S1K_EEENS5_IJS1K_SB_EEEEEEENS4_17SM75_U32x4_LDSM_NENS4_14SM90_TMA_STOREES21_NS4_17SM90_U32x4_STSM_NENS4_39AutoVectorizingCopyWithAssumedAlignmentILi128EEEEEEvvEEEEvNT_6ParamsE,@function
        .size           _ZN7cutlass13device_kernelINS_4gemm6kernel13GemmUniversalIN4cute5tupleIJiiiiEEENS1_10collective13CollectiveMmaINS1_35MainloopSm100TmaUmmaWarpSpecializedILi4ELi2ELi4ENS5_IJNS4_1CILi1EEENSA_ILi2EEESB_EEEEENS5_IJNSA_ILi64EEENSA_ILi128EEESG_EEENS_10bfloat16_tENS5_IJlSB_lEEESI_SJ_NS4_8TiledMMAINS4_8MMA_AtomIJNS4_20SM100_MMA_F16BF16_SSISI_SI_fLi64ELi128ELNS4_4UMMA5MajorE0ELSO_0ELNSN_7ScaleInE0ELSP_0EEEEEENS4_6LayoutINS5_IJSB_SB_SB_EEENS5_IJNSA_ILi0EEESU_SU_EEEEENS5_IJNS4_10UnderscoreESX_SX_EEEEENS4_23SM90_TMA_LOAD_MULTICASTENS4_14ComposedLayoutINS4_7SwizzleILi3ELi4ELi3EEENS4_18smem_ptr_flag_bitsILi16EEENSS_INS5_IJNSA_ILi8EEESF_EEENS5_IJSF_SB_EEEEEEEvNS4_8identityENS4_13SM90_TMA_LOADES1A_vS1B_EENS_8epilogue10collective18CollectiveEpilogueINS1E_23Sm100TmaWarpSpecializedILi4ELi2ELi16ELb1ELb0EEEJSH_NS5_IJNSS_ISF_SB_EENSS_INSA_ILi32EEESB_EEEEESI_SJ_SI_SJ_NS1E_6fusion15FusionCallbacksIS1I_NS1N_17LinearCombinationISI_fSI_fLNS_15FloatRoundStyleE2EEESH_S1M_JEEENS4_5SM1004TMEM4LOAD26SM100_TMEM_LOAD_16dp256b4xES1C_NS11_INS12_ILi2ELi4ELi3EEES15_NSS_INS5_IJS16_S1K_EEENS5_IJS1K_SB_EEEEEEENS4_17SM75_U32x4_LDSM_NENS4_14SM90_TMA_STOREES21_NS4_17SM90_U32x4_STSM_NENS4_39AutoVectorizingCopyWithAssumedAlignmentILi128EEEEEEvvEEEEvNT_6ParamsE,(.L_x_183 - _ZN7cutlass13device_kernelINS_4gemm6kernel13GemmUniversalIN4cute5tupleIJiiiiEEENS1_10collective13CollectiveMmaINS1_35MainloopSm100TmaUmmaWarpSpecializedILi4ELi2ELi4ENS5_IJNS4_1CILi1EEENSA_ILi2EEESB_EEEEENS5_IJNSA_ILi64EEENSA_ILi128EEESG_EEENS_10bfloat16_tENS5_IJlSB_lEEESI_SJ_NS4_8TiledMMAINS4_8MMA_AtomIJNS4_20SM100_MMA_F16BF16_SSISI_SI_fLi64ELi128ELNS4_4UMMA5MajorE0ELSO_0ELNSN_7ScaleInE0ELSP_0EEEEEENS4_6LayoutINS5_IJSB_SB_SB_EEENS5_IJNSA_ILi0EEESU_SU_EEEEENS5_IJNS4_10UnderscoreESX_SX_EEEEENS4_23SM90_TMA_LOAD_MULTICASTENS4_14ComposedLayoutINS4_7SwizzleILi3ELi4ELi3EEENS4_18smem_ptr_flag_bitsILi16EEENSS_INS5_IJNSA_ILi8EEESF_EEENS5_IJSF_SB_EEEEEEEvNS4_8identityENS4_13SM90_TMA_LOADES1A_vS1B_EENS_8epilogue10collective18CollectiveEpilogueINS1E_23Sm100TmaWarpSpecializedILi4ELi2ELi16ELb1ELb0EEEJSH_NS5_IJNSS_ISF_SB_EENSS_INSA_ILi32EEESB_EEEEESI_SJ_SI_SJ_NS1E_6fusion15FusionCallbacksIS1I_NS1N_17LinearCombinationISI_fSI_fLNS_15FloatRoundStyleE2EEESH_S1M_JEEENS4_5SM1004TMEM4LOAD26SM100_TMEM_LOAD_16dp256b4xES1C_NS11_INS12_ILi2ELi4ELi3EEES15_NSS_INS5_IJS16_S1K_EEENS5_IJS1K_SB_EEEEEEENS4_17SM75_U32x4_LDSM_NENS4_14SM90_TMA_STOREES21_NS4_17SM90_U32x4_STSM_NENS4_39AutoVectorizingCopyWithAssumedAlignmentILi128EEEEEEvvEEEEvNT_6ParamsE)
        .other          _ZN7cutlass13device_kernelINS_4gemm6kernel13GemmUniversalIN4cute5tupleIJiiiiEEENS1_10collective13CollectiveMmaINS1_35MainloopSm100TmaUmmaWarpSpecializedILi4ELi2ELi4ENS5_IJNS4_1CILi1EEENSA_ILi2EEESB_EEEEENS5_IJNSA_ILi64EEENSA_ILi128EEESG_EEENS_10bfloat16_tENS5_IJlSB_lEEESI_SJ_NS4_8TiledMMAINS4_8MMA_AtomIJNS4_20SM100_MMA_F16BF16_SSISI_SI_fLi64ELi128ELNS4_4UMMA5MajorE0ELSO_0ELNSN_7ScaleInE0ELSP_0EEEEEENS4_6LayoutINS5_IJSB_SB_SB_EEENS5_IJNSA_ILi0EEESU_SU_EEEEENS5_IJNS4_10UnderscoreESX_SX_EEEEENS4_23SM90_TMA_LOAD_MULTICASTENS4_14ComposedLayoutINS4_7SwizzleILi3ELi4ELi3EEENS4_18smem_ptr_flag_bitsILi16EEENSS_INS5_IJNSA_ILi8EEESF_EEENS5_IJSF_SB_EEEEEEEvNS4_8identityENS4_13SM90_TMA_LOADES1A_vS1B_EENS_8epilogue10collective18CollectiveEpilogueINS1E_23Sm100TmaWarpSpecializedILi4ELi2ELi16ELb1ELb0EEEJSH_NS5_IJNSS_ISF_SB_EENSS_INSA_ILi32EEESB_EEEEESI_SJ_SI_SJ_NS1E_6fusion15FusionCallbacksIS1I_NS1N_17LinearCombinationISI_fSI_fLNS_15FloatRoundStyleE2EEESH_S1M_JEEENS4_5SM1004TMEM4LOAD26SM100_TMEM_LOAD_16dp256b4xES1C_NS11_INS12_ILi2ELi4ELi3EEES15_NSS_INS5_IJS16_S1K_EEENS5_IJS1K_SB_EEEEEEENS4_17SM75_U32x4_LDSM_NENS4_14SM90_TMA_STOREES21_NS4_17SM90_U32x4_STSM_NENS4_39AutoVectorizingCopyWithAssumedAlignmentILi128EEEEEEvvEEEEvNT_6ParamsE,@"STO_CUDA_ENTRY STV_DEFAULT"
_ZN7cutlass13device_kernelINS_4gemm6kernel13GemmUniversalIN4cute5tupleIJiiiiEEENS1_10collective13CollectiveMmaINS1_35MainloopSm100TmaUmmaWarpSpecializedILi4ELi2ELi4ENS5_IJNS4_1CILi1EEENSA_ILi2EEESB_EEEEENS5_IJNSA_ILi64EEENSA_ILi128EEESG_EEENS_10bfloat16_tENS5_IJlSB_lEEESI_SJ_NS4_8TiledMMAINS4_8MMA_AtomIJNS4_20SM100_MMA_F16BF16_SSISI_SI_fLi64ELi128ELNS4_4UMMA5MajorE0ELSO_0ELNSN_7ScaleInE0ELSP_0EEEEEENS4_6LayoutINS5_IJSB_SB_SB_EEENS5_IJNSA_ILi0EEESU_SU_EEEEENS5_IJNS4_10UnderscoreESX_SX_EEEEENS4_23SM90_TMA_LOAD_MULTICASTENS4_14ComposedLayoutINS4_7SwizzleILi3ELi4ELi3EEENS4_18smem_ptr_flag_bitsILi16EEENSS_INS5_IJNSA_ILi8EEESF_EEENS5_IJSF_SB_EEEEEEEvNS4_8identityENS4_13SM90_TMA_LOADES1A_vS1B_EENS_8epilogue10collective18CollectiveEpilogueINS1E_23Sm100TmaWarpSpecializedILi4ELi2ELi16ELb1ELb0EEEJSH_NS5_IJNSS_ISF_SB_EENSS_INSA_ILi32EEESB_EEEEESI_SJ_SI_SJ_NS1E_6fusion15FusionCallbacksIS1I_NS1N_17LinearCombinationISI_fSI_fLNS_15FloatRoundStyleE2EEESH_S1M_JEEENS4_5SM1004TMEM4LOAD26SM100_TMEM_LOAD_16dp256b4xES1C_NS11_INS12_ILi2ELi4ELi3EEES15_NSS_INS5_IJS16_S1K_EEENS5_IJS1K_SB_EEEEEEENS4_17SM75_U32x4_LDSM_NENS4_14SM90_TMA_STOREES21_NS4_17SM90_U32x4_STSM_NENS4_39AutoVectorizingCopyWithAssumedAlignmentILi128EEEEEEvvEEEEvNT_6ParamsE:
[----:B------:R-:W1:Y:S01]  /*0000*/  LDC R1, c[0x0][0x37c] ;  /* 0x0000df00ff017b82 */ /* 0x000e620000000800 */
[----:B------:R-:W2:Y:S01]  /*0010*/  S2R R56, SR_TID.X ;  /* 0x0000000000387919 */ /* 0x000ea20000002100 */
[----:B------:R-:W3:Y:S01]  /*0020*/  LDCU.64 UR8, c[0x0][0x890] ;  /* 0x00011200ff0877ac */ /* 0x000ee20008000a00 */
[----:B------:R-:W-:Y:S02]  /*0030*/  PRMT R45, RZ, 0x7610, R45 ;  /* 0x00007610ff2d7816 */ /* 0x000fe4000000002d */
[----:B------:R-:W-:Y:S01]  /*0040*/  ELECT P3, URZ, PT ;  /* 0x0000000000ff782f */ /* 0x000fe20003860000 */
[----:B---3--:R-:W-:-:S04]  /*0050*/  UISETP.NE.U32.AND UP0, UPT, UR8, URZ, UPT ;  /* 0x000000ff0800728c */ /* 0x008fc8000bf05070 */
[----:B------:R-:W-:Y:S01]  /*0060*/  UISETP.NE.AND.EX UP0, UPT, UR9, URZ, UPT, UP0 ;  /* 0x000000ff0900728c */ /* 0x000fe2000bf05300 */
[----:B--2---:R-:W-:-:S05]  /*0070*/  SHF.R.U32.HI R46, RZ, 0x5, R56 ;  /* 0x00000005ff2e7819 */ /* 0x004fca0000011638 */
[----:B------:R-:W2:Y:S02]  /*0080*/  SHFL.IDX PT, R0, R46, RZ, 0x1f ;  /* 0x00001fff2e007589 */ /* 0x000ea400000e0000 */
[----:B--2---:R-:W-:Y:S01]  /*0090*/  R2UR UR17, R0 ;  /* 0x00000000001172ca */ /* 0x004fe200000e0000 */
[----:B-1----:R-:W-:-:S14]  /*00a0*/  BRA.U UP0, `(.L_x_0) ;  /* 0x0000000100307547 */ /* 0x002fdc000b800000 */
[----:B------:R-:W1:Y:S02]  /*00b0*/  LDCU.64 UR4, c[0x0][0x888] ;  /* 0x00011100ff0477ac */ /* 0x000e640008000a00 */
[----:B-1----:R-:W-:-:S04]  /*00c0*/  UISETP.NE.U32.AND UP0, UPT, UR4, URZ, UPT ;  /* 0x000000ff0400728c */ /* 0x002fc8000bf05070 */
[----:B------:R-:W-:-:S09]  /*00d0*/  UISETP.NE.AND.EX UP0, UPT, UR5, URZ, UPT, UP0 ;  /* 0x000000ff0500728c */ /* 0x000fd2000bf05300 */
[----:B------:R-:W-:Y:S05]  /*00e0*/  BRA.U !UP0, `(.L_x_1) ;  /* 0x0000000108147547 */ /* 0x000fea000b800000 */
[----:B------:R-:W1:Y:S01]  /*00f0*/  LDC.64 R2, c[0x0][0x888] ;  /* 0x00022200ff027b82 */ /* 0x000e620000000a00 */
[----:B------:R-:W1:Y:S02]  /*0100*/  LDCU.64 UR4, c[0x0][0x358] ;  /* 0x00006b00ff0477ac */ /* 0x000e640008000a00 */
[----:B-1----:R1:W5:Y:S01]  /*0110*/  LDG.E R27, desc[UR4][R2.64] ;  /* 0x00000004021b7981 */ /* 0x002362000c1e1900 */
[----:B------:R-:W-:Y:S01]  /*0120*/  HFMA2 R45, -RZ, RZ, 0, 5.9604644775390625e-08 ;  /* 0x00000001ff2d7431 */ /* 0x000fe200000001ff */
[----:B------:R-:W-:Y:S05]  /*0130*/  BRA `(.L_x_0) ;  /* 0x00000000000c7947 */ /* 0x000fea0003800000 */
.L_x_1:
[----:B------:R-:W1:Y:S01]  /*0140*/  LDCU UR4, c[0x0][0x880] ;  /* 0x00011000ff0477ac */ /* 0x000e620008000800 */
[----:B------:R-:W-:Y:S01]  /*0150*/  HFMA2 R45, -RZ, RZ, 0, 5.9604644775390625e-08 ;  /* 0x00000001ff2d7431 */ /* 0x000fe200000001ff */
[----:B-1----:R-:W-:-:S07]  /*0160*/  MOV R27, UR4 ;  /* 0x00000004001b7c02 */ /* 0x002fce0008000f00 */
.L_x_0:
[----:B------:R-:W2:Y:S02]  /*0170*/  LDCU.64 UR4, c[0x0][0x8b0] ;  /* 0x00011600ff0477ac */ /* 0x000ea40008000a00 */
[----:B--2---:R-:W-:-:S04]  /*0180*/  UISETP.NE.U32.AND UP0, UPT, UR4, URZ, UPT ;  /* 0x000000ff0400728c */ /* 0x004fc8000bf05070 */
[----:B------:R-:W-:-:S09]  /*0190*/  UISETP.NE.AND.EX UP0, UPT, UR5, URZ, UPT, UP0 ;  /* 0x000000ff0500728c */ /* 0x000fd2000bf05300 */
[----:B------:R-:W-:Y:S05]  /*01a0*/  BRA.U UP0, `(.L_x_2) ;  /* 0x0000000100287547 */ /* 0x000fea000b800000 */
[----:B------:R-:W2:Y:S02]  /*01b0*/  LDCU.64 UR4, c[0x0][0x8a8] ;  /* 0x00011500ff0477ac */ /* 0x000ea40008000a00 */
[----:B--2---:R-:W-:-:S04]  /*01c0*/  UISETP.NE.U32.AND UP0, UPT, UR4, URZ, UPT ;  /* 0x000000ff0400728c */ /* 0x004fc8000bf05070 */
[----:B------:R-:W-:-:S09]  /*01d0*/  UISETP.NE.AND.EX UP0, UPT, UR5, URZ, UPT, UP0 ;  /* 0x000000ff0500728c */ /* 0x000fd2000bf05300 */
[----:B------:R-:W-:Y:S05]  /*01e0*/  BRA.U !UP0, `(.L_x_3) ;  /* 0x0000000108107547 */ /* 0x000fea000b800000 */
[----:B------:R-:W2:Y:S01]  /*01f0*/  LDC.64 R24, c[0x0][0x8a8] ;  /* 0x00022a00ff187b82 */ /* 0x000ea20000000a00 */
[----:B------:R-:W2:Y:S02]  /*0200*/  LDCU.64 UR4, c[0x0][0x358] ;  /* 0x00006b00ff0477ac */ /* 0x000ea40008000a00 */
[----:B--2---:R2:W5:Y:S01]  /*0210*/  LDG.E R24, desc[UR4][R24.64] ;  /* 0x0000000418187981 */ /* 0x004562000c1e1900 */
[----:B------:R-:W-:Y:S05]  /*0220*/  BRA `(.L_x_2) ;  /* 0x0000000000087947 */ /* 0x000fea0003800000 */
.L_x_3:
[----:B------:R-:W2:Y:S02]  /*0230*/  LDCU UR4, c[0x0][0x8a0] ;  /* 0x00011400ff0477ac */ /* 0x000ea40008000800 */
[----:B--2---:R-:W-:Y:S02]  /*0240*/  MOV R24, UR4 ;  /* 0x0000000400187c02 */ /* 0x004fe40008000f00 */
.L_x_2:
[----:B------:R-:W-:Y:S01]  /*0250*/  IMAD.U32 R0, RZ, RZ, UR17 ;  /* 0x00000011ff007e24 */ /* 0x000fe2000f8e00ff */
[----:B------:R-:W-:Y:S04]  /*0260*/  BSSY.RECONVERGENT B0, `(.L_x_4) ;  /* 0x000000c000007945 */ /* 0x000fe80003800200 */
[C---:B------:R-:W-:Y:S02]  /*0270*/  ISETP.NE.OR P1, PT, R0.reuse, 0x1, !P3 ;  /* 0x000000010000780c */ /* 0x040fe40005f25670 */
[----:B------:R-:W-:-:S11]  /*0280*/  ISETP.NE.OR P0, PT, R0, 0x3, !P3 ;  /* 0x000000030000780c */ /* 0x000fd60005f05670 */
[----:B------:R-:W-:Y:S05]  /*0290*/  @P1 BRA `(.L_x_5) ;  /* 0x0000000000201947 */ /* 0x000fea0003800000 */
[----:B------:R-:W3:Y:S02]  /*02a0*/  LDCU.64 UR4, c[0x0][0x348] ;  /* 0x00006900ff0477ac */ /* 0x000ee40008000a00 */
[----:B---3--:R-:W-:Y:S02]  /*02b0*/  UIADD3 UR6, UP1, UPT, UR4, 0x80, URZ ;  /* 0x0000008004067890 */ /* 0x008fe4000ff3e0ff */
[----:B------:R-:W-:Y:S02]  /*02c0*/  UIADD3 UR4, UP0, UPT, UR4, 0x180, URZ ;  /* 0x0000018004047890 */ /* 0x000fe4000ff1e0ff */
[----:B------:R-:W-:Y:S02]  /*02d0*/  UIADD3.X UR7, UPT, UPT, URZ, UR5, URZ, UP1, !UPT ;  /* 0x00000005ff077290 */ /* 0x000fe40008ffe4ff */
[----:B------:R-:W-:-:S07]  /*02e0*/  UIADD3.X UR5, UPT, UPT, URZ, UR5, URZ, UP0, !UPT ;  /* 0x00000005ff057290 */ /* 0x000fce00087fe4ff */
[----:B------:R3:W-:Y:S02]  /*02f0*/  UTMACCTL.PF [UR6] ;  /* 0x00000000060079b9 */ /* 0x0007e40008040000 */
[----:B------:R3:W-:Y:S02]  /*0300*/  UTMACCTL.PF [UR4] ;  /* 0x00000000040079b9 */ /* 0x0007e40008040000 */
[----:B---3--:R-:W-:Y:S01]  /*0310*/  NOP ;  /* 0x0000000000007918 */ /* 0x008fe20000000000 */
.L_x_5:
[----:B------:R-:W-:Y:S05]  /*0320*/  BSYNC.RECONVERGENT B0 ;  /* 0x0000000000007941 */ /* 0x000fea0003800200 */
.L_x_4:
[----:B------:R-:W-:Y:S04]  /*0330*/  BSSY.RECONVERGENT B0, `(.L_x_6) ;  /* 0x000000a000007945 */ /* 0x000fe80003800200 */
        /* <DEDUP_REMOVED lines=9> */
.L_x_7:
[----:B------:R-:W-:Y:S05]  /*03d0*/  BSYNC.RECONVERGENT B0 ;  /* 0x0000000000007941 */ /* 0x000fea0003800200 */
.L_x_6:
[----:B------:R-:W3:Y:S01]  /*03e0*/  LDCU.64 UR4, c[0x0][0x888] ;  /* 0x00011100ff0477ac */ /* 0x000ee20008000a00 */
[----:B------:R-:W-:Y:S02]  /*03f0*/  UISETP.EQ.U32.AND UP1, UPT, UR8, URZ, UPT ;  /* 0x000000ff0800728c */ /* 0x000fe4000bf22070 */
[----:B------:R-:W-:Y:S02]  /*0400*/  UPLOP3.LUT UP3, UPT, UPT, UPT, UPT, 0x80, 0x8 ;  /* 0x000000000008789c */ /* 0x000fe40003f6f070 */
[----:B---3--:R-:W-:-:S04]  /*0410*/  UISETP.NE.U32.AND UP0, UPT, UR4, URZ, UPT ;  /* 0x000000ff0400728c */ /* 0x008fc8000bf05070 */
[----:B------:R-:W-:-:S04]  /*0420*/  UISETP.NE.AND.EX UP0, UPT, UR5, URZ, UPT, UP0 ;  /* 0x000000ff0500728c */ /* 0x000fc8000bf05300 */
[----:B------:R-:W-:-:S04]  /*0430*/  UISETP.EQ.OR.EX UP2, UPT, UR9, URZ, !UP0, UP1 ;  /* 0x000000ff0900728c */ /* 0x000fc8000c742710 */
[----:B------:R-:W-:-:S06]  /*0440*/  UP2UR UR4, UPR, URZ, 0x4 ;  /* 0x00000004ff047883 */ /* 0x000fcc0008000000 */
[----:B------:R-:W-:Y:S01]  /*0450*/  MOV R48, UR4 ;  /* 0x0000000400307c02 */ /* 0x000fe20008000f00 */
[----:B------:R-:W-:Y:S06]  /*0460*/  BRA.U !UP2, `(.L_x_8) ;  /* 0x000000010a207547 */ /* 0x000fec000b800000 */
[----:B------:R-:W-:Y:S01]  /*0470*/  UISETP.NE.U32.AND UP1, UPT, UR8, URZ, UPT ;  /* 0x000000ff0800728c */ /* 0x000fe2000bf25070 */
[----:B-----5:R-:W-:Y:S01]  /*0480*/  FSETP.NEU.AND P0, PT, R27, RZ, PT ;  /* 0x000000ff1b00720b */ /* 0x020fe20003f0d000 */
[----:B------:R-:W-:Y:S02]  /*0490*/  USEL UR4, URZ, 0xffffffff, UP0 ;  /* 0xffffffffff047887 */ /* 0x000fe40008000000 */
[----:B------:R-:W-:-:S10]  /*04a0*/  UISETP.NE.AND.EX UP1, UPT, UR9, URZ, UPT, UP1 ;  /* 0x000000ff0900728c */ /* 0x000fd4000bf25310 */
[----:B------:R-:W-:Y:S01]  /*04b0*/  VOTEU.ANY UP0, P0 ;  /* 0x0000000000ff7886 */ /* 0x000fe20000000100 */
[----:B------:R-:W-:-:S04]  /*04c0*/  @!UP1 USEL UR4, URZ, 0xffffffff, UP0 ;  /* 0xffffffffff049887 */ /* 0x000fc80008000000 */
[----:B------:R-:W-:-:S04]  /*04d0*/  ULOP3.LUT UR4, UR4, 0x1, URZ, 0xc0, !UPT ;  /* 0x0000000104047892 */ /* 0x000fc8000f8ec0ff */
[----:B------:R-:W-:-:S11]  /*04e0*/  UISETP.NE.U32.AND UP3, UPT, UR4, 0x1, UPT ;  /* 0x000000010400788c */ /* 0x000fd6000bf65070 */
.L_x_8:
[----:B-1----:R-:W1:Y:S01]  /*04f0*/  SHFL.IDX PT, R2, R46, RZ, 0x1f ;  /* 0x00001fff2e027589 */ /* 0x002e6200000e0000 */
[----:B------:R-:W-:-:S04]  /*0500*/  UISETP.NE.AND UP0, UPT, UR17, 0x2, UPT ;  /* 0x000000021100788c */ /* 0x000fc8000bf05270 */
[----:B------:R-:W-:Y:S01]  /*0510*/  USEL UR40, URZ, 0x1, UP0 ;  /* 0x00000001ff287887 */ /* 0x000fe20008000000 */
[----:B-1----:R-:W-:-:S13]  /*0520*/  ISETP.NE.AND P0, PT, R2, RZ, PT ;  /* 0x000000ff0200720c */ /* 0x002fda0003f05270 */
[----:B------:R-:W-:Y:S05]  /*0530*/  @P0 BRA `(.L_x_9) ;  /* 0x0000000000580947 */ /* 0x000fea0003800000 */
[----:B------:R-:W1:Y:S01]  /*0540*/  S2UR UR4, SR_CgaCtaId ;  /* 0x00000000000479c3 */ /* 0x000e620000008800 */
[----:B------:R-:W-:Y:S01]  /*0550*/  UMOV UR5, 0x400 ;  /* 0x0000040000057882 */ /* 0x000fe20000000000 */
[----:B------:R-:W-:Y:S01]  /*0560*/  UMOV UR8, 0x1 ;  /* 0x0000000100087882 */ /* 0x000fe20000000000 */
[----:B------:R-:W-:Y:S01]  /*0570*/  UMOV UR6, 0x2 ;  /* 0x0000000200067882 */ /* 0x000fe20000000000 */
[----:B------:R-:W-:-:S04]  /*0580*/  UIADD3 UR8, UPT, UPT, -UR8, 0x100000, URZ ;  /* 0x0010000008087890 */ /* 0x000fc8000fffe1ff */
[----:B------:R-:W-:Y:S02]  /*0590*/  USHF.L.U32 UR9, UR8, 0xb, URZ ;  /* 0x0000000b08097899 */ /* 0x000fe400080006ff */
[----:B------:R-:W-:Y:S02]  /*05a0*/  USHF.L.U32 UR8, UR8, 0x1, URZ ;  /* 0x0000000108087899 */ /* 0x000fe400080006ff */
[----:B------:R-:W-:-:S04]  /*05b0*/  UIADD3 UR6, UPT, UPT, -UR6, 0x100000, URZ ;  /* 0x0010000006067890 */ /* 0x000fc8000fffe1ff */
[----:B------:R-:W-:Y:S02]  /*05c0*/  USHF.L.U32 UR7, UR6, 0xb, URZ ;  /* 0x0000000b06077899 */ /* 0x000fe400080006ff */
[----:B------:R-:W-:Y:S01]  /*05d0*/  USHF.L.U32 UR6, UR6, 0x1, URZ ;  /* 0x0000000106067899 */ /* 0x000fe200080006ff */
[----:B------:R-:W-:Y:S01]  /*05e0*/  ELECT P0, URZ, PT ;  /* 0x0000000000ff782f */ /* 0x000fe20003800000 */
[----:B-1----:R-:W-:Y:S01]  /*05f0*/  ULEA UR4, UR4, UR5, 0x18 ;  /* 0x0000000504047291 */ /* 0x002fe2000f8ec0ff */
[----:B------:R-:W1:Y:S11]  /*0600*/  FENCE.VIEW.ASYNC.S ;  /* 0x00000000000073c6 */ /* 0x000e760000000000 */
[----:B-1----:R1:W3:Y:S01]  /*0610*/  SYNCS.EXCH.64 URZ, [UR4], UR8 ;  /* 0x0000000804ff75b2 */ /* 0x0022e20008000100 */
[----:B------:R1:W4:Y:S01]  /*0620*/  SYNCS.EXCH.64 URZ, [UR4+0x20], UR6 ;  /* 0x0000200604ff75b2 */ /* 0x0003220008000100 */
[----:B------:R1:W1:Y:S01]  /*0630*/  SYNCS.EXCH.64 URZ, [UR4+0x8], UR8 ;  /* 0x0000080804ff75b2 */ /* 0x0002620008000100 */
[----:B------:R1:W1:Y:S01]  /*0640*/  SYNCS.EXCH.64 URZ, [UR4+0x28], UR6 ;  /* 0x0000280604ff75b2 */ /* 0x0002620008000100 */
[----:B------:R1:W1:Y:S01]  /*0650*/  SYNCS.EXCH.64 URZ, [UR4+0x10], UR8 ;  /* 0x0000100804ff75b2 */ /* 0x0002620008000100 */
[----:B------:R1:W1:Y:S01]  /*0660*/  SYNCS.EXCH.64 URZ, [UR4+0x30], UR6 ;  /* 0x0000300604ff75b2 */ /* 0x0002620008000100 */
[----:B------:R1:W1:Y:S01]  /*0670*/  SYNCS.EXCH.64 URZ, [UR4+0x18], UR8 ;  /* 0x0000180804ff75b2 */ /* 0x0002620008000100 */
[----:B------:R1:W1:Y:S01]  /*0680*/  SYNCS.EXCH.64 URZ, [UR4+0x38], UR6 ;  /* 0x0000380604ff75b2 */ /* 0x0002620008000100 */
[----:B------:R-:W-:Y:S01]  /*0690*/  NOP ;  /* 0x0000000000007918 */ /* 0x000fe20000000000 */
.L_x_9:
[----:B------:R-:W2:Y:S01]  /*06a0*/  SHFL.IDX PT, R2, R46, RZ, 0x1f ;  /* 0x00001fff2e027589 */ /* 0x000ea200000e0000 */
[----:B------:R-:W-:Y:S01]  /*06b0*/  NOP ;  /* 0x0000000000007918 */ /* 0x000fe20000000000 */
[----:B--2---:R-:W-:-:S13]  /*06c0*/  ISETP.NE.AND P0, PT, R2, 0x1, PT ;  /* 0x000000010200780c */ /* 0x004fda0003f05270 */
[----:B------:R-:W-:Y:S05]  /*06d0*/  @P0 BRA `(.L_x_10) ;  /* 0x0000000000580947 */ /* 0x000fea0003800000 */
[----:B-1----:R-:W1:Y:S01]  /*06e0*/  S2UR UR4, SR_CgaCtaId ;  /* 0x00000000000479c3 */ /* 0x002e620000008800 */
        /* <DEDUP_REMOVED lines=12> */
[----:B-1----:R2:W1:Y:S01]  /*07b0*/  SYNCS.EXCH.64 URZ, [UR4+0x40], UR8 ;  /* 0x0000400804ff75b2 */ /* 0x0024620008000100 */
[----:B------:R2:W1:Y:S01]  /*07c0*/  SYNCS.EXCH.64 URZ, [UR4+0x60], UR6 ;  /* 0x0000600604ff75b2 */ /* 0x0004620008000100 */
[----:B------:R2:W1:Y:S01]  /*07d0*/  SYNCS.EXCH.64 URZ, [UR4+0x48], UR8 ;  /* 0x0000480804ff75b2 */ /* 0x0004620008000100 */
[----:B------:R2:W1:Y:S01]  /*07e0*/  SYNCS.EXCH.64 URZ, [UR4+0x68], UR6 ;  /* 0x0000680604ff75b2 */ /* 0x0004620008000100 */
[----:B------:R2:W1:Y:S01]  /*07f0*/  SYNCS.EXCH.64 URZ, [UR4+0x50], UR8 ;  /* 0x0000500804ff75b2 */ /* 0x0004620008000100 */
[----:B------:R2:W1:Y:S01]  /*0800*/  SYNCS.EXCH.64 URZ, [UR4+0x70], UR6 ;  /* 0x0000700604ff75b2 */ /* 0x0004620008000100 */
[----:B------:R2:W1:Y:S01]  /*0810*/  SYNCS.EXCH.64 URZ, [UR4+0x58], UR8 ;  /* 0x0000580804ff75b2 */ /* 0x0004620008000100 */
[----:B------:R2:W1:Y:S02]  /*0820*/  SYNCS.EXCH.64 URZ, [UR4+0x78], UR6 ;  /* 0x0000780604ff75b2 */ /* 0x0004640008000100 */
[----:B--2---:R-:W-:Y:S01]  /*0830*/  NOP ;  /* 0x0000000000007918 */ /* 0x004fe20000000000 */
.L_x_10:
[----:B------:R-:W2:Y:S01]  /*0840*/  SHFL.IDX PT, R2, R46, RZ, 0x1f ;  /* 0x00001fff2e027589 */ /* 0x000ea200000e0000 */
[----:B------:R-:W-:Y:S01]  /*0850*/  NOP ;  /* 0x0000000000007918 */ /* 0x000fe20000000000 */
[----:B--2---:R-:W-:-:S13]  /*0860*/  ISETP.NE.AND P0, PT, R2, 0x3, PT ;  /* 0x000000030200780c */ /* 0x004fda0003f05270 */
[----:B------:R-:W-:Y:S05]  /*0870*/  @P0 BRA `(.L_x_11) ;  /* 0x0000000000300947 */ /* 0x000fea0003800000 */
[----:B-1----:R-:W1:Y:S01]  /*0880*/  S2UR UR6, SR_CgaCtaId ;  /* 0x00000000000679c3 */ /* 0x002e620000008800 */
[----:B------:R-:W-:Y:S01]  /*0890*/  UMOV UR4, 0x400 ;  /* 0x0000040000047882 */ /* 0x000fe20000000000 */
[----:B------:R-:W-:Y:S01]  /*08a0*/  UMOV UR5, 0x20 ;  /* 0x0000002000057882 */ /* 0x000fe20000000000 */
[----:B------:R-:W-:Y:S01]  /*08b0*/  ELECT P0, URZ, PT ;  /* 0x0000000000ff782f */ /* 0x000fe20003800000 */
[----:B-1----:R-:W-:Y:S02]  /*08c0*/  ULEA UR6, UR6, UR4, 0x18 ;  /* 0x0000000406067291 */ /* 0x002fe4000f8ec0ff */
[----:B------:R-:W-:-:S04]  /*08d0*/  UIADD3 UR4, UPT, UPT, -UR5, 0x100000, URZ ;  /* 0x0010000005047890 */ /* 0x000fc8000fffe1ff */
[----:B------:R-:W-:Y:S02]  /*08e0*/  USHF.L.U32 UR5, UR4, 0xb, URZ ;  /* 0x0000000b04057899 */ /* 0x000fe400080006ff */
[----:B------:R-:W-:Y:S01]  /*08f0*/  USHF.L.U32 UR4, UR4, 0x1, URZ ;  /* 0x0000000104047899 */ /* 0x000fe200080006ff */
[----:B------:R-:W1:Y:S11]  /*0900*/  FENCE.VIEW.ASYNC.S ;  /* 0x00000000000073c6 */ /* 0x000e760000000000 */
[----:B-1----:R2:W1:Y:S01]  /*0910*/  SYNCS.EXCH.64 URZ, [UR6+0x80], UR4 ;  /* 0x0000800406ff75b2 */ /* 0x0024620008000100 */
[----:B------:R2:W1:Y:S02]  /*0920*/  SYNCS.EXCH.64 URZ, [UR6+0x88], UR4 ;  /* 0x0000880406ff75b2 */ /* 0x0004640008000100 */
[----:B--2---:R-:W-:Y:S01]  /*0930*/  NOP ;  /* 0x0000000000007918 */ /* 0x004fe20000000000 */
.L_x_11:
[----:B------:R-:W2:Y:S01]  /*0940*/  SHFL.IDX PT, R2, R46, RZ, 0x1f ;  /* 0x00001fff2e027589 */ /* 0x000ea200000e0000 */
[----:B------:R-:W-:Y:S01]  /*0950*/  NOP ;  /* 0x0000000000007918 */ /* 0x000fe20000000000 */
[----:B--2---:R-:W-:-:S13]  /*0960*/  ISETP.NE.AND P0, PT, R2, 0x4, PT ;  /* 0x000000040200780c */ /* 0x004fda0003f05270 */
[----:B------:R-:W-:Y:S05]  /*0970*/  @P0 BRA `(.L_x_12) ;  /* 0x00000000004c0947 */ /* 0x000fea0003800000 */
[----:B-1----:R-:W1:Y:S01]  /*0980*/  S2UR UR6, SR_CgaCtaId ;  /* 0x00000000000679c3 */ /* 0x002e620000008800 */
[----:B------:R-:W-:Y:S01]  /*0990*/  UMOV UR4, 0x1e0 ;  /* 0x000001e000047882 */ /* 0x000fe20000000000 */
[----:B------:R-:W-:Y:S01]  /*09a0*/  UMOV UR5, 0x400 ;  /* 0x0000040000057882 */ /* 0x000fe20000000000 */
[----:B------:R-:W-:Y:S01]  /*09b0*/  USEL UR4, UR4, 0x1a0, UP3 ;  /* 0x000001a004047887 */ /* 0x000fe20009800000 */
[----:B------:R-:W-:Y:S01]  /*09c0*/  UMOV UR8, 0x1 ;  /* 0x0000000100087882 */ /* 0x000fe20000000000 */
[----:B------:R-:W-:Y:S01]  /*09d0*/  ELECT P0, URZ, PT ;  /* 0x0000000000ff782f */ /* 0x000fe20003800000 */
[----:B------:R-:W-:-:S04]  /*09e0*/  UIADD3 UR8, UPT, UPT, -UR8, 0x100000, URZ ;  /* 0x0010000008087890 */ /* 0x000fc8000fffe1ff */
[----:B------:R-:W-:Y:S02]  /*09f0*/  USHF.L.U32 UR9, UR8, 0xb, URZ ;  /* 0x0000000b08097899 */ /* 0x000fe400080006ff */
[----:B------:R-:W-:Y:S02]  /*0a00*/  USHF.L.U32 UR8, UR8, 0x1, URZ ;  /* 0x0000000108087899 */ /* 0x000fe400080006ff */
[----:B-1----:R-:W-:Y:S02]  /*0a10*/  ULEA UR6, UR6, UR5, 0x18 ;  /* 0x0000000506067291 */ /* 0x002fe4000f8ec0ff */
[----:B------:R-:W-:-:S04]  /*0a20*/  UIADD3 UR4, UPT, UPT, -UR4, 0x100000, URZ ;  /* 0x0010000004047890 */ /* 0x000fc8000fffe1ff */
[----:B------:R-:W-:Y:S02]  /*0a30*/  USHF.L.U32 UR5, UR4, 0xb, URZ ;  /* 0x0000000b04057899 */ /* 0x000fe400080006ff */
[----:B------:R-:W-:Y:S01]  /*0a40*/  USHF.L.U32 UR4, UR4, 0x1, URZ ;  /* 0x0000000104047899 */ /* 0x000fe200080006ff */
[----:B------:R-:W1:Y:S03]  /*0a50*/  FENCE.VIEW.ASYNC.S ;  /* 0x00000000000073c6 */ /* 0x000e660000000000 */
[----:B-1----:R2:W1:Y:S08]  /*0a60*/  SYNCS.EXCH.64 URZ, [UR6+0x90], UR8 ;  /* 0x0000900806ff75b2 */ /* 0x0024700008000100 */
[----:B------:R2:W1:Y:S01]  /*0a70*/  SYNCS.EXCH.64 URZ, [UR6+0xa0], UR4 ;  /* 0x0000a00406ff75b2 */ /* 0x0004620008000100 */
[----:B------:R2:W1:Y:S01]  /*0a80*/  SYNCS.EXCH.64 URZ, [UR6+0x98], UR8 ;  /* 0x0000980806ff75b2 */ /* 0x0004620008000100 */
[----:B------:R2:W1:Y:S02]  /*0a90*/  SYNCS.EXCH.64 URZ, [UR6+0xa8], UR4 ;  /* 0x0000a80406ff75b2 */ /* 0x0004640008000100 */
[----:B--2---:R-:W-:Y:S01]  /*0aa0*/  NOP ;  /* 0x0000000000007918 */ /* 0x004fe20000000000 */
.L_x_12:
        /* <DEDUP_REMOVED lines=26> */
.L_x_13:
[----:B------:R-:W2:Y:S01]  /*0c50*/  SHFL.IDX PT, R2, R46, RZ, 0x1f ;  /* 0x00001fff2e027589 */ /* 0x000ea200000e0000 */
[----:B------:R-:W1:Y:S01]  /*0c60*/  S2UR UR47, SR_CgaCtaId ;  /* 0x00000000002f79c3 */ /* 0x000e620000008800 */
[----:B------:R-:W-:Y:S01]  /*0c70*/  NOP ;  /* 0x0000000000007918 */ /* 0x000fe20000000000 */
[----:B--2---:R-:W-:-:S13]  /*0c80*/  ISETP.NE.AND P0, PT, R2, 0x3, PT ;  /* 0x000000030200780c */ /* 0x004fda0003f05270 */
[----:B-1----:R-:W-:Y:S05]  /*0c90*/  @P0 BRA `(.L_x_14) ;  /* 0x0000000000340947 */ /* 0x002fea0003800000 */
[----:B------:R-:W-:Y:S01]  /*0ca0*/  UMOV UR4, 0x400 ;  /* 0x0000040000047882 */ /* 0x000fe20000000000 */
[----:B------:R-:W-:Y:S01]  /*0cb0*/  UMOV UR6, 0x20 ;  /* 0x0000002000067882 */ /* 0x000fe20000000000 */
[----:B------:R-:W-:Y:S02]  /*0cc0*/  ULEA UR4, UR47, UR4, 0x18 ;  /* 0x000000042f047291 */ /* 0x000fe4000f8ec0ff */
[----:B------:R-:W-:-:S04]  /*0cd0*/  UIADD3 UR6, UPT, UPT, -UR6, 0x100000, URZ ;  /* 0x0010000006067890 */ /* 0x000fc8000fffe1ff */
[----:B------:R-:W-:Y:S02]  /*0ce0*/  USHF.L.U32 UR7, UR6, 0xb, URZ ;  /* 0x0000000b06077899 */ /* 0x000fe400080006ff */
[----:B------:R-:W-:Y:S01]  /*0cf0*/  USHF.L.U32 UR6, UR6, 0x1, URZ ;  /* 0x0000000106067899 */ /* 0x000fe200080006ff */
[----:B------:R-:W-:Y:S01]  /*0d00*/  ELECT P0, URZ, PT ;  /* 0x0000000000ff782f */ /* 0x000fe20003800000 */
[----:B------:R-:W1:Y:S10]  /*0d10*/  FENCE.VIEW.ASYNC.S ;  /* 0x00000000000073c6 */ /* 0x000e740000000000 */
[----:B-1----:R1:W2:Y:S01]  /*0d20*/  SYNCS.EXCH.64 URZ, [UR4+0xf0], UR6 ;  /* 0x0000f00604ff75b2 */ /* 0x0022a20008000100 */
[----:B------:R1:W1:Y:S01]  /*0d30*/  SYNCS.EXCH.64 URZ, [UR4+0x100], UR6 ;  /* 0x0001000604ff75b2 */ /* 0x0002620008000100 */
[----:B------:R1:W1:Y:S01]  /*0d40*/  SYNCS.EXCH.64 URZ, [UR4+0xf8], UR6 ;  /* 0x0000f80604ff75b2 */ /* 0x0002620008000100 */
[----:B------:R1:W1:Y:S01]  /*0d50*/  SYNCS.EXCH.64 URZ, [UR4+0x108], UR6 ;  /* 0x0001080604ff75b2 */ /* 0x0002620008000100 */
[----:B------:R-:W-:Y:S01]  /*0d60*/  NOP ;  /* 0x0000000000007918 */ /* 0x000fe20000000000 */
.L_x_14:
[----:B-1----:R-:W1:Y:S01]  /*0d70*/  LDCU UR4, c[0x0][0x36c] ;  /* 0x00006d80ff0477ac */ /* 0x002e620008000800 */
[----:B------:R-:W-:Y:S01]  /*0d80*/  ISETP.NE.OR P3, PT, R0, 0x2, !P3 ;  /* 0x000000020000780c */ /* 0x000fe20005f65670 */
[----:B------:R-:W-:Y:S01]  /*0d90*/  NOP ;  /* 0x0000000000007918 */ /* 0x000fe20000000000 */
[----:B------:R-:W-:Y:S01]  /*0da0*/  LOP3.LUT R0, R56, 0x1f, RZ, 0xc0, !PT ;  /* 0x0000001f38007812 */ /* 0x000fe200078ec0ff */
[----:B------:R-:W-:Y:S02]  /*0db0*/  UISETP.NE.AND UP4, UPT, UR17, URZ, UPT ;  /* 0x000000ff1100728c */ /* 0x000fe4000bf85270 */
[----:B-1----:R-:W-:-:S09]  /*0dc0*/  UISETP.EQ.U32.AND UP5, UPT, UR4, 0x1, UPT ;  /* 0x000000010400788c */ /* 0x002fd2000bfa2070 */
[----:B------:R-:W-:Y:S05]  /*0dd0*/  BRA.U !UP5, `(.L_x_15) ;  /* 0x000000010d087547 */ /* 0x000fea000b800000 */
[----:B--234-:R-:W-:Y:S01]  /*0de0*/  UCGABAR_ARV ;  /* 0x00000000000079c7 */ /* 0x01cfe20008000000 */
[----:B------:R-:W-:Y:S05]  /*0df0*/  BRA `(.L_x_16) ;  /* 0x0000000000047947 */ /* 0x000fea0003800000 */
.L_x_15:
[----:B--234-:R-:W-:Y:S01]  /*0e00*/  NOP ;  /* 0x0000000000007918 */ /* 0x01cfe20000000000 */
.L_x_16:
[----:B------:R-:W1:Y:S01]  /*0e10*/  S2UR UR7, SR_CTAID.X ;  /* 0x00000000000779c3 */ /* 0x000e620000002500 */
[----:B------:R-:W-:-:S05]  /*0e20*/  CS2R.32 R47, SR_CgaSize ;  /* 0x00000000002f7805 */ /* 0x000fca0000008a00 */
[----:B------:R-:W-:-:S05]  /*0e30*/  IMAD R47, R47, -0xa0, RZ ;  /* 0xffffff602f2f7824 */ /* 0x000fca00078e02ff */
[----:B------:R-:W-:-:S14]  /*0e40*/  R2UR UR5, R47 ;  /* 0x000000002f0572ca */ /* 0x000fdc00000e0000 */
[----:B------:R-:W2:Y:S01]  /*0e50*/  LDCU UR5, c[0x0][UR5+0x2b0] ;  /* 0x00005600050577ac */ /* 0x000ea20008000800 */
[----:B------:R-:W-:-:S05]  /*0e60*/  CS2R.32 R47, SR_CgaSize ;  /* 0x00000000002f7805 */ /* 0x000fca0000008a00 */
[----:B------:R-:W-:-:S05]  /*0e70*/  IMAD R47, R47, -0xa0, RZ ;  /* 0xffffff602f2f7824 */ /* 0x000fca00078e02ff */
[----:B------:R-:W-:-:S14]  /*0e80*/  R2UR UR4, R47 ;  /* 0x000000002f0472ca */ /* 0x000fdc00000e0000 */
[----:B------:R-:W3:Y:S01]  /*0e90*/  LDCU UR4, c[0x0][UR4+0x2b4] ;  /* 0x00005680040477ac */ /* 0x000ee20008000800 */
[----:B------:R-:W4:Y:S01]  /*0ea0*/  S2UR UR8, SR_CTAID.Y ;  /* 0x00000000000879c3 */ /* 0x000f220000002600 */
[----:B------:R-:W-:-:S05]  /*0eb0*/  CS2R.32 R47, SR_CgaSize ;  /* 0x00000000002f7805 */ /* 0x000fca0000008a00 */
[----:B------:R-:W-:-:S05]  /*0ec0*/  IMAD R47, R47, -0xa0, RZ ;  /* 0xffffff602f2f7824 */ /* 0x000fca00078e02ff */
[----:B------:R-:W-:-:S14]  /*0ed0*/  R2UR UR9, R47 ;  /* 0x000000002f0972ca */ /* 0x000fdc00000e0000 */
[----:B------:R-:W3:Y:S01]  /*0ee0*/  LDCU UR9, c[0x0][UR9+0x2a0] ;  /* 0x00005400090977ac */ /* 0x000ee20008000800 */
[----:B------:R-:W3:Y:S01]  /*0ef0*/  LDCU UR21, c[0x0][0xb24] ;  /* 0x00016480ff1577ac */ /* 0x000ee20008000800 */
[----:B------:R-:W1:Y:S01]  /*0f00*/  S2UR UR36, SR_CTAID.Z ;  /* 0x00000000002479c3 */ /* 0x000e620000002700 */
[----:B------:R-:W-:-:S05]  /*0f10*/  CS2R.32 R47, SR_CgaSize ;  /* 0x00000000002f7805 */ /* 0x000fca0000008a00 */
[----:B------:R-:W-:-:S05]  /*0f20*/  IMAD R47, R47, -0xa0, RZ ;  /* 0xffffff602f2f7824 */ /* 0x000fca00078e02ff */
[----:B------:R-:W-:-:S14]  /*0f30*/  R2UR UR63, R47 ;  /* 0x000000002f3f72ca */ /* 0x000fdc00000e0000 */
[----:B------:R-:W3:Y:S01]  /*0f40*/  LDCU UR63, c[0x0][UR63+0x2a4] ;  /* 0x000054803f3f77ac */ /* 0x000ee20008000800 */
[----:B------:R-:W3:Y:S01]  /*0f50*/  LDCU UR42, c[0x0][0xb24] ;  /* 0x00016480ff2a77ac */ /* 0x000ee20008000800 */
[----:B-1----:R-:W-:Y:S01]  /*0f60*/  I2FP.F32.U32 R3, UR7 ;  /* 0x0000000700037c45 */ /* 0x002fe20008201000 */
[----:B------:R-:W1:Y:S04]  /*0f70*/  LDCU UR28, c[0x0][0xb30] ;  /* 0x00016600ff1c77ac */ /* 0x000e680008000800 */
[----:B--2---:R-:W-:Y:S01]  /*0f80*/  FMUL R3, R3, UR5 ;  /* 0x0000000503037c20 */ /* 0x004fe20008400000 */
[----:B------:R-:W-:Y:S01]  /*0f90*/  USHF.L.U32 UR26, UR47, 0xb, URZ ;  /* 0x0000000b2f1a7899 */ /* 0x000fe200080006ff */
[----:B----4-:R-:W-:Y:S01]  /*0fa0*/  I2FP.F32.U32 R2, UR8 ;  /* 0x0000000800027c45 */ /* 0x010fe20008201000 */
[----:B---3--:R-:W-:-:S03]  /*0fb0*/  UISETP.GE.AND UP2, UPT, UR21, 0x1, UPT ;  /* 0x000000011500788c */ /* 0x008fc6000bf46270 */
[----:B------:R-:W2:Y:S01]  /*0fc0*/  F2I.U32.TRUNC.NTZ R3, R3 ;  /* 0x0000000300037305 */ /* 0x000ea2000020f000 */
[----:B------:R-:W-:Y:S01]  /*0fd0*/  UMOV UR16, UR7 ;  /* 0x0000000700107c82 */ /* 0x000fe20008000000 */
[----:B------:R-:W-:Y:S01]  /*0fe0*/  FMUL R2, R2, UR4 ;  /* 0x0000000402027c20 */ /* 0x000fe20008400000 */
[----:B------:R-:W-:-:S05]  /*0ff0*/  UMOV UR20, UR8 ;  /* 0x0000000800147c82 */ /* 0x000fca0008000000 */
[----:B------:R-:W3:Y:S01]  /*1000*/  F2I.U32.TRUNC.NTZ R2, R2 ;  /* 0x0000000200027305 */ /* 0x000ee2000020f000 */
[----:B--2---:R-:W-:Y:S02]  /*1010*/  R2UR UR4, R3 ;  /* 0x00000000030472ca */ /* 0x004fe400000e0000 */
[----:B---3--:R-:W-:Y:S02]  /*1020*/  R2UR UR6, R2 ;  /* 0x00000000020672ca */ /* 0x008fe400000e0000 */
[----:B------:R-:W-:-:S09]  /*1030*/  PRMT R2, RZ, 0x7610, R2 ;  /* 0x00007610ff027816 */ /* 0x000fd20000000002 */
[----:B------:R-:W-:-:S04]  /*1040*/  UIADD3 UR5, UPT, UPT, -UR4, URZ, URZ ;  /* 0x000000ff04057290 */ /* 0x000fc8000fffe1ff */
[----:B------:R-:W-:Y:S02]  /*1050*/  UIMAD UR5, UR9, UR5, UR7 ;  /* 0x00000005090572a4 */ /* 0x000fe4000f8e0207 */
[----:B------:R-:W-:-:S04]  /*1060*/  UIADD3 UR4, UPT, UPT, -UR6, URZ, URZ ;  /* 0x000000ff06047290 */ /* 0x000fc8000fffe1ff */
[----:B------:R-:W-:Y:S01]  /*1070*/  IMAD.U32 R47, RZ, RZ, UR5 ;  /* 0x00000005ff2f7e24 */ /* 0x000fe2000f8e00ff */
[----:B------:R-:W-:Y:S01]  /*1080*/  UIMAD UR63, UR63, UR4, UR8 ;  /* 0x000000043f3f72a4 */ /* 0x000fe2000f8e0208 */
[----:B-1----:R-:W-:Y:S11]  /*1090*/  BRA.U UP4, `(.L_x_17) ;  /* 0x0000000104287547 */ /* 0x002ff6000b800000 */
[----:B------:R-:W-:Y:S01]  /*10a0*/  R2UR UR4, R47 ;  /* 0x000000002f0472ca */ /* 0x000fe200000e0000 */
[----:B------:R-:W-:Y:S02]  /*10b0*/  UISETP.NE.AND UP0, UPT, UR63, URZ, UPT ;  /* 0x000000ff3f00728c */ /* 0x000fe4000bf05270 */
[----:B------:R-:W-:-:S10]  /*10c0*/  UISETP.NE.AND UP1, UPT, UR63, 0x1, UPT ;  /* 0x000000013f00788c */ /* 0x000fd4000bf25270 */
[----:B------:R-:W-:-:S04]  /*10d0*/  UISETP.EQ.OR UP0, UPT, UR4, URZ, !UP0 ;  /* 0x000000ff0400728c */ /* 0x000fc8000c702670 */
[----:B------:R-:W-:Y:S02]  /*10e0*/  USEL UR5, URZ, 0x1, !UP0 ;  /* 0x00000001ff057887 */ /* 0x000fe4000c000000 */
[----:B------:R-:W-:Y:S02]  /*10f0*/  UISETP.NE.AND UP0, UPT, UR4, URZ, UPT ;  /* 0x000000ff0400728c */ /* 0x000fe4000bf05270 */
[----:B------:R-:W-:-:S04]  /*1100*/  USEL UR4, URZ, 0x2, UP1 ;  /* 0x00000002ff047887 */ /* 0x000fc80008800000 */
[----:B------:R-:W-:-:S04]  /*1110*/  USEL UR4, UR4, 0x2, UP0 ;  /* 0x0000000204047887 */ /* 0x000fc80008000000 */
[----:B------:R-:W-:-:S06]  /*1120*/  UIADD3 UR4, UPT, UPT, UR5, UR4, URZ ;  /* 0x0000000405047290 */ /* 0x000fcc000fffe0ff */
[----:B------:R-:W-:Y:S02]  /*1130*/  MOV R2, UR4 ;  /* 0x0000000400027c02 */ /* 0x000fe40008000f00 */
.L_x_17:
[----:B------:R-:W-:Y:S05]  /*1140*/  BRA.U !UP2, `(.L_x_18) ;  /* 0x000000010ad47547 */ /* 0x000fea000b800000 */
[----:B------:R-:W1:Y:S01]  /*1150*/  LDCU.128 UR12, c[0x0][0xb10] ;  /* 0x00016200ff0c77ac */ /* 0x000e620008000c00 */
[----:B------:R-:W2:Y:S01]  /*1160*/  LDCU UR6, c[0x0][0x370] ;  /* 0x00006e00ff0677ac */ /* 0x000ea20008000800 */
[----:B------:R-:W3:Y:S01]  /*1170*/  LDCU UR5, c[0x0][0x374] ;  /* 0x00006e80ff0577ac */ /* 0x000ee20008000800 */
[----:B------:R-:W4:Y:S01]  /*1180*/  LDCU UR27, c[0x0][0xb0c] ;  /* 0x00016180ff1b77ac */ /* 0x000f220008000800 */
[----:B------:R-:W4:Y:S01]  /*1190*/  LDCU UR4, c[0x0][0xb20] ;  /* 0x00016400ff0477ac */ /* 0x000f220008000800 */
[----:B------:R-:W4:Y:S01]  /*11a0*/  LDCU.64 UR8, c[0x0][0xb28] ;  /* 0x00016500ff0877ac */ /* 0x000f220008000a00 */
[----:B-1----:R-:W-:Y:S02]  /*11b0*/  UISETP.NE.AND UP0, UPT, UR14, 0x1, UPT ;  /* 0x000000010e00788c */ /* 0x002fe4000bf05270 */
[----:B---3--:R-:W-:Y:S02]  /*11c0*/  UIMAD.WIDE.U32 UR10, UR5, UR15, URZ ;  /* 0x0000000f050a72a5 */ /* 0x008fe4000f8e00ff */
[----:B--2---:R-:W-:-:S02]  /*11d0*/  UIMAD.WIDE.U32 UR22, UR6, UR12, URZ ;  /* 0x0000000c061672a5 */ /* 0x004fc4000f8e00ff */
[----:B----4-:R-:W-:Y:S02]  /*11e0*/  UISETP.NE.AND UP1, UPT, UR27, 0x1, UPT ;  /* 0x000000011b00788c */ /* 0x010fe4000bf25270 */
[----:B------:R-:W-:Y:S01]  /*11f0*/  UISETP.NE.AND UP2, UPT, UR21, 0x1, UPT ;  /* 0x000000011500788c */ /* 0x000fe2000bf45270 */
[----:B------:R-:W-:Y:S02]  /*1200*/  UMOV UR10, UR11 ;  /* 0x0000000b000a7c82 */ /* 0x000fe40008000000 */
[----:B------:R-:W-:Y:S01]  /*1210*/  UMOV UR22, UR23 ;  /* 0x0000001700167c82 */ /* 0x000fe20008000000 */
[----:B------:R-:W-:Y:S02]  /*1220*/  @UP0 USHF.R.U32.HI UR5, URZ, UR4, UR10 ;  /* 0x00000004ff050299 */ /* 0x000fe4000801160a */
[----:B------:R-:W-:Y:S02]  /*1230*/  UIMAD.WIDE.U32 UR24, UR20, UR15, URZ ;  /* 0x0000000f141872a5 */ /* 0x000fe4000f8e00ff */
[----:B------:R-:W-:-:S02]  /*1240*/  UIMAD.WIDE.U32 UR10, UR5, UR8, URZ ;  /* 0x00000008050a72a5 */ /* 0x000fc4000f8e00ff */
[----:B------:R-:W-:Y:S02]  /*1250*/  @UP1 USHF.R.U32.HI UR6, URZ, UR13, UR22 ;  /* 0x0000000dff061299 */ /* 0x000fe40008011616 */
[----:B------:R-:W-:Y:S02]  /*1260*/  UIMAD.WIDE.U32 UR18, UR16, UR12, URZ ;  /* 0x0000000c101272a5 */ /* 0x000fe4000f8e00ff */
[----:B------:R-:W-:Y:S01]  /*1270*/  UIMAD.WIDE.U32 UR22, UR6, UR8, URZ ;  /* 0x00000008061672a5 */ /* 0x000fe2000f8e00ff */
[----:B------:R-:W-:Y:S01]  /*1280*/  UMOV UR24, UR25 ;  /* 0x0000001900187c82 */ /* 0x000fe20008000000 */
[----:B------:R-:W-:Y:S01]  /*1290*/  UMOV UR10, UR11 ;  /* 0x0000000b000a7c82 */ /* 0x000fe20008000000 */
[----:B------:R-:W-:Y:S02]  /*12a0*/  USHF.R.U32.HI UR24, URZ, UR4, UR24 ;  /* 0x00000004ff187299 */ /* 0x000fe40008011618 */
[----:B------:R-:W-:Y:S02]  /*12b0*/  @UP2 USHF.R.U32.HI UR5, URZ, UR9, UR10 ;  /* 0x00000009ff052299 */ /* 0x000fe4000801160a */
[----:B------:R-:W-:Y:S01]  /*12c0*/  UMOV UR7, UR23 ;  /* 0x0000001700077c82 */ /* 0x000fe20008000000 */
[----:B------:R-:W-:Y:S01]  /*12d0*/  UMOV UR18, UR19 ;  /* 0x0000001300127c82 */ /* 0x000fe20008000000 */
[----:B------:R-:W-:-:S02]  /*12e0*/  @UP2 USHF.R.U32.HI UR6, URZ, UR9, UR7 ;  /* 0x00000009ff062299 */ /* 0x000fc40008011607 */
[----:B------:R-:W-:Y:S02]  /*12f0*/  USHF.R.U32.HI UR13, URZ, UR13, UR18 ;  /* 0x0000000dff0d7299 */ /* 0x000fe40008011612 */
[----:B------:R-:W-:Y:S02]  /*1300*/  USEL UR4, UR20, UR24, !UP0 ;  /* 0x0000001814047287 */ /* 0x000fe4000c000000 */
[----:B------:R-:W-:Y:S02]  /*1310*/  UIMAD UR7, UR5, UR21, URZ ;  /* 0x00000015050772a4 */ /* 0x000fe4000f8e02ff */
[----:B------:R-:W-:Y:S02]  /*1320*/  USEL UR5, UR16, UR13, !UP1 ;  /* 0x0000000d10057287 */ /* 0x000fe4000c800000 */
[----:B------:R-:W-:Y:S02]  /*1330*/  UIMAD UR12, UR6, UR21, URZ ;  /* 0x00000015060c72a4 */ /* 0x000fe4000f8e02ff */
[----:B------:R-:W-:-:S02]  /*1340*/  UISETP.GE.AND UP0, UPT, UR4, UR7, UPT ;  /* 0x000000070400728c */ /* 0x000fc4000bf06270 */
[----:B------:R-:W-:Y:S02]  /*1350*/  UIMAD.WIDE.U32 UR10, UR4, UR8, URZ ;  /* 0x00000008040a72a5 */ /* 0x000fe4000f8e00ff */
[----:B------:R-:W-:Y:S02]  /*1360*/  UISETP.GE.OR UP0, UPT, UR5, UR12, UP0 ;  /* 0x0000000c0500728c */ /* 0x000fe40008706670 */
[----:B------:R-:W-:Y:S02]  /*1370*/  UIMAD.WIDE.U32 UR12, UR5, UR8, URZ ;  /* 0x00000008050c72a5 */ /* 0x000fe4000f8e00ff */
[----:B------:R-:W-:Y:S01]  /*1380*/  UIADD3 UR10, UPT, UPT, -UR4, URZ, URZ ;  /* 0x000000ff040a7290 */ /* 0x000fe2000fffe1ff */
[----:B------:R-:W-:Y:S01]  /*1390*/  UMOV UR8, UR11 ;  /* 0x0000000b00087c82 */ /* 0x000fe20008000000 */
[----:B------:R-:W-:Y:S02]  /*13a0*/  UIADD3 UR11, UPT, UPT, -UR5, URZ, URZ ;  /* 0x000000ff050b7290 */ /* 0x000fe4000fffe1ff */
[----:B------:R-:W-:-:S03]  /*13b0*/  USHF.R.U32.HI UR8, URZ, UR9, UR8 ;  /* 0x00000009ff087299 */ /* 0x000fc60008011608 */
[----:B------:R-:W-:Y:S01]  /*13c0*/  @!UP0 UMOV UR7, UR13 ;  /* 0x0000000d00078c82 */ /* 0x000fe20008000000 */
[----:B------:R-:W-:Y:S02]  /*13d0*/  UIMAD UR20, UR14, UR10, UR20 ;  /* 0x0000000a0e1472a4 */ /* 0x000fe4000f8e0214 */
[----:B------:R-:W-:Y:S02]  /*13e0*/  USEL UR8, UR4, UR8, !UP2 ;  /* 0x0000000804087287 */ /* 0x000fe4000d000000 */
[----:B------:R-:W-:Y:S02]  /*13f0*/  @!UP0 USHF.R.U32.HI UR7, URZ, UR9, UR7 ;  /* 0x00000009ff078299 */ /* 0x000fe40008011607 */
[----:B------:R-:W-:Y:S02]  /*1400*/  UIADD3 UR9, UPT, UPT, -UR8, URZ, URZ ;  /* 0x000000ff08097290 */ /* 0x000fe4000fffe1ff */
[----:B------:R-:W-:Y:S02]  /*1410*/  @!UP0 USEL UR7, UR5, UR7, !UP2 ;  /* 0x0000000705078287 */ /* 0x000fe4000d000000 */
[----:B------:R-:W-:-:S02]  /*1420*/  UIMAD UR9, UR21, UR9, UR4 ;  /* 0x00000009150972a4 */ /* 0x000fc4000f8e0204 */
[----:B------:R-:W-:Y:S02]  /*1430*/  @!UP0 UIADD3 UR8, UPT, UPT, UR8, -UR7, URZ ;  /* 0x8000000708088290 */ /* 0x000fe4000fffe0ff */
[----:B------:R-:W-:Y:S02]  /*1440*/  @!UP0 UIMAD UR6, UR9, UR6, UR7 ;  /* 0x00000006090682a4 */ /* 0x000fe4000f8e0207 */
[----:B------:R-:W-:Y:S02]  /*1450*/  @!UP0 UIMAD UR4, UR8, UR21, UR5 ;  /* 0x00000015080482a4 */ /* 0x000fe4000f8e0205 */
[----:B------:R-:W-:Y:S02]  /*1460*/  UIMAD UR16, UR27, UR11, UR16 ;  /* 0x0000000b1b1072a4 */ /* 0x000fe4000f8e0210 */
[----:B------:R-:W-:Y:S01]  /*1470*/  UIMAD UR20, UR4, UR14, UR20 ;  /* 0x0000000e041472a4 */ /* 0x000fe2000f8e0214 */
[----:B------:R-:W-:Y:S02]  /*1480*/  @!UP0 UMOV UR5, UR6 ;  /* 0x0000000600058c82 */ /* 0x000fe40008000000 */
[----:B------:R-:W-:-:S12]  /*1490*/  UIMAD UR16, UR5, UR27, UR16 ;  /* 0x0000001b051072a4 */ /* 0x000fd8000f8e0210 */
.L_x_18:
[----:B------:R-:W-:Y:S02]  /*14a0*/  UISETP.NE.AND UP1, UPT, UR28, 0x1, UPT ;  /* 0x000000011c00788c */ /* 0x000fe4000bf25270 */
[----:B------:R-:W-:Y:S02]  /*14b0*/  UISETP.NE.AND UP0, UPT, UR17, 0x2, UPT ;  /* 0x000000021100788c */ /* 0x000fe4000bf05270 */
[----:B------:R-:W-:-:S05]  /*14c0*/  ULOP3.LUT UR23, UR26, 0x800, URZ, 0xc0, !UPT ;  /* 0x000008001a177892 */ /* 0x000fca000f8ec0ff */
[----:B------:R-:W-:Y:S07]  /*14d0*/  BRA.U UP1, `(.L_x_19) ;  /* 0x0000000101447547 */ /* 0x000fee000b800000 */
[----:B------:R-:W1:Y:S01]  /*14e0*/  LDCU.128 UR8, c[0x0][0xb10] ;  /* 0x00016200ff0877ac */ /* 0x000e620008000c00 */
[----:B------:R-:W2:Y:S01]  /*14f0*/  LDCU UR12, c[0x0][0xb0c] ;  /* 0x00016180ff0c77ac */ /* 0x000ea20008000800 */
[----:B------:R-:W3:Y:S01]  /*1500*/  LDCU UR13, c[0x0][0xb20] ;  /* 0x00016400ff0d77ac */ /* 0x000ee20008000800 */
[----:B-1----:R-:W-:Y:S02]  /*1510*/  UIMAD.WIDE.U32 UR6, UR16, UR8, URZ ;  /* 0x00000008100672a5 */ /* 0x002fe4000f8e00ff */
[----:B------:R-:W-:Y:S02]  /*1520*/  UIMAD.WIDE.U32 UR4, UR20, UR11, URZ ;  /* 0x0000000b140472a5 */ /* 0x000fe4000f8e00ff */
[----:B--2---:R-:W-:Y:S02]  /*1530*/  UISETP.NE.AND UP2, UPT, UR12, 0x1, UPT ;  /* 0x000000010c00788c */ /* 0x004fe4000bf45270 */
[----:B------:R-:W-:Y:S01]  /*1540*/  UISETP.NE.AND UP1, UPT, UR10, 0x1, UPT ;  /* 0x000000010a00788c */ /* 0x000fe2000bf25270 */
[----:B------:R-:W-:-:S02]  /*1550*/  UMOV UR6, UR7 ;  /* 0x0000000700067c82 */ /* 0x000fc40008000000 */
[----:B------:R-:W-:Y:S01]  /*1560*/  UMOV UR4, UR5 ;  /* 0x0000000500047c82 */ /* 0x000fe20008000000 */
[----:B------:R-:W-:Y:S02]  /*1570*/  USHF.R.U32.HI UR6, URZ, UR9, UR6 ;  /* 0x00000009ff067299 */ /* 0x000fe40008011606 */
[----:B---3--:R-:W-:Y:S02]  /*1580*/  USHF.R.U32.HI UR4, URZ, UR13, UR4 ;  /* 0x0000000dff047299 */ /* 0x008fe40008011604 */
[----:B------:R-:W-:Y:S02]  /*1590*/  USEL UR5, UR16, UR6, !UP2 ;  /* 0x0000000610057287 */ /* 0x000fe4000d000000 */
[----:B------:R-:W-:-:S04]  /*15a0*/  USEL UR4, UR20, UR4, !UP1 ;  /* 0x0000000414047287 */ /* 0x000fc8000c800000 */
[----:B------:R-:W-:Y:S02]  /*15b0*/  UIADD3 UR6, UPT, UPT, UR5, -UR4, URZ ;  /* 0x8000000405067290 */ /* 0x000fe4000fffe0ff */
[----:B------:R-:W-:Y:S02]  /*15c0*/  UIADD3 UR4, UPT, UPT, -UR5, UR4, URZ ;  /* 0x0000000405047290 */ /* 0x000fe4000fffe1ff */
[----:B------:R-:W-:Y:S02]  /*15d0*/  UIMAD UR20, UR6, UR10, UR20 ;  /* 0x0000000a061472a4 */ /* 0x000fe4000f8e0214 */
[----:B------:R-:W-:-:S12]  /*15e0*/  UIMAD UR16, UR4, UR12, UR16 ;  /* 0x0000000c041072a4 */ /* 0x000fd8000f8e0210 */
.L_x_19:
[----:B------:R-:W-:Y:S05]  /*15f0*/  BRA.U !UP5, `(.L_x_20) ;  /* 0x000000010d0c7547 */ /* 0x000fea000b800000 */
[----:B------:R-:W-:Y:S01]  /*1600*/  UCGABAR_WAIT ;  /* 0x0000000000007dc7 */ /* 0x000fe20008000000 */
[----:B------:R-:W-:Y:S01]  /*1610*/  CCTL.IVALL ;  /* 0x00000000ff00798f */ /* 0x000fe20002000000 */
[----:B------:R-:W-:Y:S05]  /*1620*/  BRA `(.L_x_21) ;  /* 0x0000000000047947 */ /* 0x000fea0003800000 */
.L_x_20:
[----:B------:R-:W-:Y:S06]  /*1630*/  BAR.SYNC.DEFER_BLOCKING 0x0 ;  /* 0x0000000000007b1d */ /* 0x000fec0000010000 */
.L_x_21:
[----:B------:R-:W-:Y:S05]  /*1640*/  BRA.U UP0, `(.L_x_22) ;  /* 0x0000001500207547 */ /* 0x000fea000b800000 */
[----:B------:R-:W1:Y:S01]  /*1650*/  LDCU UR6, c[0x0][0x38c] ;  /* 0x00007180ff0677ac */ /* 0x000e620008000800 */
[----:B------:R-:W-:Y:S01]  /*1660*/  PLOP3.LUT P1, PT, PT, PT, UP3, 0x80, 0x8 ;  /* 0x000000000008781c */ /* 0x000fe20003f2f038 */
[----:B------:R-:W-:Y:S01]  /*1670*/  IMAD.MOV.U32 R12, RZ, RZ, 0x1 ;  /* 0x00000001ff0c7424 */ /* 0x000fe200078e00ff */
[----:B------:R-:W-:Y:S01]  /*1680*/  ISETP.EQ.OR P2, PT, R0, RZ, P3 ;  /* 0x000000ff0000720c */ /* 0x000fe20001f42670 */
[----:B------:R-:W-:Y:S01]  /*1690*/  UISETP.NE.AND UP1, UPT, UR17, URZ, UPT ;  /* 0x000000ff1100728c */ /* 0x000fe2000bf25270 */
[----:B------:R-:W-:Y:S02]  /*16a0*/  PLOP3.LUT P1, PT, P1, PT, PT, 0x8, 0x80 ;  /* 0x000000000080781c */ /* 0x000fe40000f2e170 */
[----:B------:R-:W-:Y:S01]  /*16b0*/  CS2R R10, SRZ ;  /* 0x00000000000a7805 */ /* 0x000fe2000001ff00 */
[----:B------:R-:W-:Y:S01]  /*16c0*/  IMAD.MOV.U32 R9, RZ, RZ, RZ ;  /* 0x000000ffff097224 */ /* 0x000fe200078e00ff */
[----:B------:R-:W2:Y:S01]  /*16d0*/  LDCU UR43, c[0x0][0x370] ;  /* 0x00006e00ff2b77ac */ /* 0x000ea20008000800 */
[----:B------:R-:W-:Y:S01]  /*16e0*/  IMAD.MOV.U32 R8, RZ, RZ, 0x1 ;  /* 0x00000001ff087424 */ /* 0x000fe200078e00ff */
[----:B------:R-:W3:Y:S01]  /*16f0*/  LDCU.64 UR38, c[0x0][0x348] ;  /* 0x00006900ff2677ac */ /* 0x000ee20008000a00 */
[----:B------:R-:W-:-:S02]  /*1700*/  USHF.R.U32.HI UR48, URZ, 0x6, UR23 ;  /* 0x00000006ff307899 */ /* 0x000fc40008011617 */
[----:B-1----:R-:W-:Y:S02]  /*1710*/  UIADD3 UR5, UPT, UPT, UR6, 0x7f, URZ ;  /* 0x0000007f06057890 */ /* 0x002fe4000fffe0ff */
[----:B------:R-:W-:Y:S02]  /*1720*/  UIADD3 UR49, UPT, UPT, UR6, 0xfe, URZ ;  /* 0x000000fe06317890 */ /* 0x000fe4000fffe0ff */
[----:B------:R-:W-:Y:S01]  /*1730*/  USHF.R.S32.HI UR4, URZ, 0x1f, UR5 ;  /* 0x0000001fff047899 */ /* 0x000fe20008011405 */
[----:B------:R-:W1:Y:S03]  /*1740*/  LDCU UR41, c[0x0][0x374] ;  /* 0x00006e80ff2977ac */ /* 0x000e660008000800 */
[----:B------:R-:W-:Y:S02]  /*1750*/  ULEA.HI UR4, UR4, UR5, URZ, 0x7 ;  /* 0x0000000504047291 */ /* 0x000fe4000f8f38ff */
[----:B------:R-:W-:-:S02]  /*1760*/  USEL UR29, UR40, 0x2, UP1 ;  /* 0x00000002281d7887 */ /* 0x000fc40008800000 */
[----:B------:R-:W-:Y:S02]  /*1770*/  USHF.R.S32.HI UR45, URZ, 0x7, UR4 ;  /* 0x00000007ff2d7899 */ /* 0x000fe40008011404 */
[----:B------:R-:W-:Y:S02]  /*1780*/  UIADD3 UR4, UPT, UPT, UR6, -0x1, URZ ;  /* 0xffffffff06047890 */ /* 0x000fe4000fffe0ff */
[----:B------:R-:W-:Y:S02]  /*1790*/  UISETP.LT.U32.AND UP0, UPT, UR45, 0x4, UPT ;  /* 0x000000042d00788c */ /* 0x000fe4000bf01070 */
[----:B------:R-:W-:Y:S02]  /*17a0*/  UISETP.GE.U32.AND UP2, UPT, UR4, -0xff, UPT ;  /* 0xffffff010400788c */ /* 0x000fe4000bf46070 */
[----:B------:R-:W-:Y:S01]  /*17b0*/  USEL UR44, UR45, 0x4, UP0 ;  /* 0x000000042d2c7887 */ /* 0x000fe20008000000 */
[----:B------:R-:W-:-:S03]  /*17c0*/  UMOV UR21, URZ ;  /* 0x000000ff00157c82 */ /* 0x000fc60008000000 */
[----:B------:R-:W-:Y:S02]  /*17d0*/  UIADD3 UR22, UPT, UPT, UR44, -0x1, URZ ;  /* 0xffffffff2c167890 */ /* 0x000fe4000fffe0ff */
[----:B------:R-:W-:-:S03]  /*17e0*/  UIADD3 UR46, UPT, UPT, UR45, -UR44, URZ ;  /* 0x8000002c2d2e7290 */ /* 0x000fc6000fffe0ff */
[----:B------:R-:W-:-:S04]  /*17f0*/  @UP2 UIADD3 UR22, UPT, UPT, UR44, URZ, URZ ;  /* 0x000000ff2c162290 */ /* 0x000fc8000fffe0ff */
[----:B-123--:R-:W-:-:S12]  /*1800*/  UIADD3 UR22, UPT, UPT, UR22, 0x1, URZ ;  /* 0x0000000116167890 */ /* 0x00efd8000fffe0ff */
.L_x_42:
[----:B------:R-:W-:Y:S01]  /*1810*/  UISETP.NE.AND UP0, UPT, UR47, URZ, UPT ;  /* 0x000000ff2f00728c */ /* 0x000fe2000bf05270 */
[----:B------:R-:W1:Y:S08]  /*1820*/  S2UR UR47, SR_CgaCtaId ;  /* 0x00000000002f79c3 */ /* 0x000e700000008800 */
[----:B------:R-:W-:Y:S05]  /*1830*/  BRA.U UP0, `(.L_x_23) ;  /* 0x0000000100347547 */ /* 0x000fea000b800000 */
[----:B------:R-:W2:Y:S01]  /*1840*/  S2R R0, SR_CgaCtaId ;  /* 0x0000000000007919 */ /* 0x000ea20000008800 */
[----:B------:R-:W-:-:S04]  /*1850*/  MOV R2, 0x400 ;  /* 0x0000040000027802 */ /* 0x000fc80000000f00 */
[----:B--2---:R-:W-:Y:S02]  /*1860*/  LEA R0, R0, R2, 0x18 ;  /* 0x0000000200007211 */ /* 0x004fe400078ec0ff */
[----:B------:R-:W-:-:S03]  /*1870*/  SHF.L.U32 R2, R8, 0x1f, RZ ;  /* 0x0000001f08027819 */ /* 0x000fc600000006ff */
[----:B------:R-:W-:-:S04]  /*1880*/  IMAD R0, R9, 0x8, R0 ;  /* 0x0000000809007824 */ /* 0x000fc800078e0200 */
[----:B------:R-:W2:Y:S02]  /*1890*/  SYNCS.PHASECHK.TRANS64.TRYWAIT P0, [R0+URZ+0x100], R2 ;  /* 0x00010002000075a7 */ /* 0x000ea400080011ff */
[----:B--2---:R-:W-:Y:S05]  /*18a0*/  @!P0 BRA `(.L_x_24) ;  /* 0x0000006c00fc8947 */ /* 0x004fea0003800000 */
.L_x_138:
[----:B------:R-:W-:Y:S01]  /*18b0*/  VIADD R9, R9, 0x1 ;  /* 0x0000000109097836 */ /* 0x000fe20000000000 */
[----:B------:R2:W-:Y:S04]  /*18c0*/  SYNCS.ARRIVE.TRANS64.A1T0 RZ, [R0+URZ+0xf0], RZ ;  /* 0x0000f0ff00ff79a7 */ /* 0x0005e800081000ff */
[----:B------:R-:W-:-:S04]  /*18d0*/  ISETP.NE.AND P0, PT, R9, 0x2, PT ;  /* 0x000000020900780c */ /* 0x000fc80003f05270 */
[----:B------:R-:W-:Y:S02]  /*18e0*/  SEL R9, R9, RZ, P0 ;  /* 0x000000ff09097207 */ /* 0x000fe40000000000 */
[----:B--2---:R-:W-:-:S04]  /*18f0*/  SEL R0, RZ, 0x1, P0 ;  /* 0x00000001ff007807 */ /* 0x004fc80000000000 */
[----:B------:R-:W-:-:S07]  /*1900*/  LOP3.LUT R8, R8, R0, RZ, 0x3c, !PT ;  /* 0x0000000008087212 */ /* 0x000fce00078e3cff */
.L_x_23:
[----:B------:R-:W-:Y:S01]  /*1910*/  UMOV UR13, 0x400 ;  /* 0x00000400000d7882 */ /* 0x000fe20000000000 */
[----:B------:R-:W-:Y:S01]  /*1920*/  SHF.L.U32 R0, R12, 0x1f, RZ ;  /* 0x0000001f0c007819 */ /* 0x000fe200000006ff */
[----:B-1----:R-:W-:Y:S02]  /*1930*/  ULEA UR13, UR47, UR13, 0x18 ;  /* 0x0000000d2f0d7291 */ /* 0x002fe4000f8ec0ff */
[----:B------:R-:W-:Y:S02]  /*1940*/  UISETP.GE.U32.AND UP0, UPT, UR49, 0xff, UPT ;  /* 0x000000ff3100788c */ /* 0x000fe4000bf06070 */
[----:B------:R-:W-:Y:S02]  /*1950*/  ULEA UR4, UR21, UR13, 0x3 ;  /* 0x0000000d15047291 */ /* 0x000fe4000f8e18ff */
[----:B------:R-:W-:Y:S02]  /*1960*/  USHF.L.U32 UR19, UR20, 0x7, URZ ;  /* 0x0000000714137899 */ /* 0x000fe400080006ff */
[----:B------:R-:W-:Y:S01]  /*1970*/  ULEA UR35, UR16, UR48, 0x6 ;  /* 0x0000003010237291 */ /* 0x000fe2000f8e30ff */
[----:B------:R-:W-:-:S04]  /*1980*/  UMOV UR14, URZ ;  /* 0x000000ff000e7c82 */ /* 0x000fc80008000000 */
[----:B------:R1:W2:Y:S01]  /*1990*/  SYNCS.PHASECHK.TRANS64.TRYWAIT P0, [UR4+0x20], R0 ;  /* 0x00002000ff0075a7 */ /* 0x0002a20008001104 */
[----:B------:R-:W-:Y:S06]  /*19a0*/  BRA.U !UP0, `(.L_x_25) ;  /* 0x0000000108f07547 */ /* 0x000fec000b800000 */
[----:B------:R-:W-:Y:S01]  /*19b0*/  UMOV UR15, URZ ;  /* 0x000000ff000f7c82 */ /* 0x000fe20008000000 */
[----:B------:R-:W-:-:S05]  /*19c0*/  UMOV UR4, UR21 ;  /* 0x0000001500047c82 */ /* 0x000fca0008000000 */
.L_x_31:
[----:B------:R-:W-:Y:S01]  /*19d0*/  ULEA UR33, UR4, UR13, 0x3 ;  /* 0x0000000d04217291 */ /* 0x000fe2000f8e18ff */
[----:B--2---:R-:W-:Y:S01]  /*19e0*/  @!P3 MOV R2, 0xc000 ;  /* 0x0000c0000002b802 */ /* 0x004fe20000000f00 */
[----:B--2-4-:R-:W-:Y:S10]  /*19f0*/  @P0 BRA `(.L_x_26) ;  /* 0x00000000000c0947 */ /* 0x014ff40003800000 */
[----:B------:R-:W-:-:S04]  /*1a00*/  SHF.L.U32 R3, R12, 0x1f, RZ ;  /* 0x0000001f0c037819 */ /* 0x000fc800000006ff */
[----:B------:R-:W2:Y:S02]  /*1a10*/  SYNCS.PHASECHK.TRANS64.TRYWAIT P0, [UR33+0x20], R3 ;  /* 0x00002003ff0075a7 */ /* 0x000ea40008001121 */
[----:B--2---:R-:W-:Y:S05]  /*1a20*/  @!P0 BRA `(.L_x_27) ;  /* 0x0000006c00b08947 */ /* 0x004fea0003800000 */
.L_x_26:
[----:B------:R2:W-:Y:S01]  /*1a30*/  @!P3 SYNCS.ARRIVE.TRANS64 RZ, [UR33], R2 ;  /* 0x00000002ffffb9a7 */ /* 0x0005e20008000021 */
[----:B------:R-:W-:-:S04]  /*1a40*/  ULOP3.LUT UR5, UR29, 0x2, URZ, 0xfc, !UPT ;  /* 0x000000021d057892 */ /* 0x000fc8000f8efcff */
[----:B------:R-:W-:-:S09]  /*1a50*/  UISETP.NE.AND UP0, UPT, UR5, 0x2, UPT ;  /* 0x000000020500788c */ /* 0x000fd2000bf05270 */
[----:B------:R-:W-:Y:S05]  /*1a60*/  BRA.U UP0, `(.L_x_28) ;  /* 0x0000000100047547 */ /* 0x000fea000b800000 */
[----:B------:R-:W-:Y:S05]  /*1a70*/  BPT.TRAP 0x1 ;  /* 0x000000040000795c */ /* 0x000fea0000300000 */
.L_x_28:
[----:B------:R-:W-:Y:S04]  /*1a80*/  BSSY.RECONVERGENT B0, `(.L_x_29) ;  /* 0x0000003000007945 */ /* 0x000fe80003800200 */
[----:B------:R-:W-:Y:S05]  /*1a90*/  @P2 BRA `(.L_x_30) ;  /* 0x0000000000042947 */ /* 0x000fea0003800000 */
[----:B------:R-:W-:Y:S05]  /*1aa0*/  BPT.TRAP 0x1 ;  /* 0x000000040000795c */ /* 0x000fea0000300000 */
.L_x_30:
[----:B------:R-:W-:Y:S05]  /*1ab0*/  BSYNC.RECONVERGENT B0 ;  /* 0x0000000000007941 */ /* 0x000fea0003800200 */
.L_x_29:
[----:B------:R-:W-:Y:S02]  /*1ac0*/  UIADD3 UR5, UPT, UPT, UR4, 0x1, URZ ;  /* 0x0000000104057890 */ /* 0x000fe4000fffe0ff */
[----:B------:R-:W-:Y:S02]  /*1ad0*/  ULEA UR24, UR4, UR23, 0xd ;  /* 0x0000001704187291 */ /* 0x000fe4000f8e68ff */
[----:B------:R-:W-:Y:S02]  /*1ae0*/  UISETP.NE.AND UP0, UPT, UR5, 0x4, UPT ;  /* 0x000000040500788c */ /* 0x000fe4000bf05270 */
[----:B------:R-:W-:Y:S02]  /*1af0*/  ULEA UR8, UR4, UR13, 0xf ;  /* 0x0000000d04087291 */ /* 0x000fe4000f8e78ff */
[----:B------:R-:W-:Y:S02]  /*1b00*/  USEL UR6, URZ, 0x1, UP0 ;  /* 0x00000001ff067887 */ /* 0x000fe40008000000 */
[----:B------:R-:W-:-:S02]  /*1b10*/  USEL UR21, UR5, URZ, UP0 ;  /* 0x000000ff05157287 */ /* 0x000fc40008000000 */
[----:B------:R-:W-:Y:S02]  /*1b20*/  UIADD3 UR4, UP0, UPT, UR38, 0x180, URZ ;  /* 0x0000018026047890 */ /* 0x000fe4000ff1e0ff */
[----:B------:R-:W-:Y:S01]  /*1b30*/  ULEA UR5, UR21, UR13, 0x3 ;  /* 0x0000000d15057291 */ /* 0x000fe2000f8e18ff */
[----:B------:R-:W-:Y:S01]  /*1b40*/  LOP3.LUT R12, R12, UR6, RZ, 0x3c, !PT ;  /* 0x000000060c0c7c12 */ /* 0x000fe2000f8e3cff */
[----:B------:R-:W-:Y:S02]  /*1b50*/  USHF.L.U32 UR34, UR15, 0x7, URZ ;  /* 0x000000070f227899 */ /* 0x000fe400080006ff */
[----:B------:R-:W-:Y:S01]  /*1b60*/  UIADD3 UR6, UP1, UPT, UR38, 0x80, URZ ;  /* 0x0000008026067890 */ /* 0x000fe2000ff3e0ff */
[----:B-1----:R-:W-:Y:S01]  /*1b70*/  SHF.L.U32 R0, R12, 0x1f, RZ ;  /* 0x0000001f0c007819 */ /* 0x002fe200000006ff */
[----:B------:R-:W-:Y:S02]  /*1b80*/  ULEA UR24, UR24, UR13, 0x1 ;  /* 0x0000000d18187291 */ /* 0x000fe4000f8e08ff */
[----:B------:R-:W-:Y:S01]  /*1b90*/  UIADD3 UR15, UPT, UPT, UR15, 0x1, URZ ;  /* 0x000000010f0f7890 */ /* 0x000fe2000fffe0ff */
[----:B------:R3:W4:Y:S01]  /*1ba0*/  SYNCS.PHASECHK.TRANS64.TRYWAIT P0, [UR5+0x20], R0 ;  /* 0x00002000ff0075a7 */ /* 0x0007220008001105 */
[----:B------:R-:W-:-:S02]  /*1bb0*/  UIADD3.X UR5, UPT, UPT, URZ, UR39, URZ, UP0, !UPT ;  /* 0x00000027ff057290 */ /* 0x000fc400087fe4ff */
[----:B------:R-:W-:Y:S02]  /*1bc0*/  UIADD3.X UR7, UPT, UPT, URZ, UR39, URZ, UP1, !UPT ;  /* 0x00000027ff077290 */ /* 0x000fe40008ffe4ff */
[----:B------:R-:W-:Y:S02]  /*1bd0*/  UIADD3 UR32, UPT, UPT, UR24, 0x4400, URZ ;  /* 0x0000440018207890 */ /* 0x000fe4000fffe0ff */
[----:B------:R-:W-:Y:S02]  /*1be0*/  UISETP.NE.AND UP0, UPT, UR15, UR22, UPT ;  /* 0x000000160f00728c */ /* 0x000fe4000bf05270 */
[----:B------:R-:W-:Y:S02]  /*1bf0*/  UIADD3 UR26, UPT, UPT, UR34, 0x40, URZ ;  /* 0x00000040221a7890 */ /* 0x000fe4000fffe0ff */
[----:B------:R-:W-:Y:S02]  /*1c00*/  UIADD3 UR24, UPT, UPT, UR24, 0x6400, URZ ;  /* 0x0000640018187890 */ /* 0x000fe4000fffe0ff */
[----:B------:R-:W-:-:S02]  /*1c10*/  UIADD3 UR16, UPT, UPT, UR8, 0x14400, URZ ;  /* 0x0001440008107890 */ /* 0x000fc4000fffe0ff */
[----:B------:R-:W-:Y:S01]  /*1c20*/  UIADD3 UR8, UPT, UPT, UR8, 0x18400, URZ ;  /* 0x0001840008087890 */ /* 0x000fe2000fffe0ff */
[----:B------:R-:W-:Y:S01]  /*1c30*/  UMOV UR10, 0x30000 ;  /* 0x00030000000a7882 */ /* 0x000fe20000000000 */
[----:B------:R-:W-:Y:S01]  /*1c40*/  UMOV UR30, 0x0 ;  /* 0x00000000001e7882 */ /* 0x000fe20000000000 */
[----:B------:R-:W-:Y:S01]  /*1c50*/  UMOV UR31, 0x10000000 ;  /* 0x10000000001f7882 */ /* 0x000fe20000000000 */
[----:B------:R-:W-:Y:S01]  /*1c60*/  UMOV UR25, UR33 ;  /* 0x0000002100197c82 */ /* 0x000fe20008000000 */
[----:B------:R-:W-:Y:S01]  /*1c70*/  UMOV UR27, UR35 ;  /* 0x00000023001b7c82 */ /* 0x000fe20008000000 */
[----:B------:R-:W-:Y:S01]  /*1c80*/  UMOV UR28, UR36 ;  /* 0x00000024001c7c82 */ /* 0x000fe20008000000 */
[----:B------:R-:W-:Y:S01]  /*1c90*/  UTMALDG.3D.MULTICAST [UR32], [UR6], UR10, desc[UR30] ;  /* 0x00001e20060073b4 */ /* 0x000fe2000801180a */
[----:B------:R-:W-:Y:S01]  /*1ca0*/  UMOV UR17, UR33 ;  /* 0x0000002100117c82 */ /* 0x000fe20008000000 */
[----:B------:R-:W-:Y:S01]  /*1cb0*/  UMOV UR20, UR36 ;  /* 0x0000002400147c82 */ /* 0x000fe20008000000 */
[----:B------:R-:W-:Y:S01]  /*1cc0*/  UMOV UR18, UR34 ;  /* 0x0000002200127c82 */ /* 0x000fe20008000000 */
[----:B------:R-:W-:Y:S01]  /*1cd0*/  UMOV UR11, UR19 ;  /* 0x00000013000b7c82 */ /* 0x000fe20008000000 */
[----:B------:R-:W-:Y:S01]  /*1ce0*/  UMOV UR12, UR36 ;  /* 0x00000024000c7c82 */ /* 0x000fe20008000000 */
[----:B------:R-:W-:Y:S01]  /*1cf0*/  UMOV UR9, UR33 ;  /* 0x0000002100097c82 */ /* 0x000fe20008000000 */
[----:B------:R-:W-:Y:S01]  /*1d00*/  UMOV UR14, UR22 ;  /* 0x00000016000e7c82 */ /* 0x000fe20008000000 */
[----:B------:R1:W-:Y:S01]  /*1d10*/  UTMALDG.3D.MULTICAST [UR24], [UR6], UR10, desc[UR30] ;  /* 0x00001e18060073b4 */ /* 0x0003e2000801180a */
[----:B------:R-:W-:Y:S01]  /*1d20*/  UTMALDG.3D [UR16], [UR4], desc[UR30] ;  /* 0x00001e10040075b4 */ /* 0x000fe20008011000 */
[----:B-1----:R-:W-:-:S02]  /*1d30*/  UMOV UR10, UR26 ;  /* 0x0000001a000a7c82 */ /* 0x002fc40008000000 */
[----:B------:R1:W-:Y:S02]  /*1d40*/  UTMALDG.3D [UR8], [UR4], desc[UR30] ;  /* 0x00001e08040075b4 */ /* 0x0003e40008011000 */
[----:B-1----:R-:W-:Y:S01]  /*1d50*/  UMOV UR4, UR21 ;  /* 0x0000001500047c82 */ /* 0x002fe20008000000 */
[----:B---3--:R-:W-:Y:S05]  /*1d60*/  BRA.U UP0, `(.L_x_31) ;  /* 0xfffffffd00187547 */ /* 0x008fea000b83ffff */
.L_x_25:
[----:B------:R-:W-:Y:S01]  /*1d70*/  ULEA UR4, UR21, UR13, 0x3 ;  /* 0x0000000d15047291 */ /* 0x000fe2000f8e18ff */
[----:B-1----:R-:W-:Y:S01]  /*1d80*/  SHF.L.U32 R0, R12, 0x1f, RZ ;  /* 0x0000001f0c007819 */ /* 0x002fe200000006ff */
[----:B------:R-:W-:Y:S01]  /*1d90*/  @!P1 SYNCS.ARRIVE.TRANS64.A1T0 RZ, [UR13+0x88], RZ ;  /* 0x000088ffffff99a7 */ /* 0x000fe2000810000d */
[----:B------:R-:W-:-:S06]  /*1da0*/  UISETP.GT.AND UP0, UPT, UR45, UR44, UPT ;  /* 0x0000002c2d00728c */ /* 0x000fcc000bf04270 */
[----:B--2-4-:R1:W2:Y:S03]  /*1db0*/  SYNCS.PHASECHK.TRANS64.TRYWAIT P0, [UR4+0x20], R0 ;  /* 0x00002000ff0075a7 */ /* 0x0142a60008001104 */
[----:B------:R-:W-:Y:S05]  /*1dc0*/  BRA.U !UP0, `(.L_x_32) ;  /* 0x0000000108ec7547 */ /* 0x000fea000b800000 */
[----:B------:R-:W-:Y:S01]  /*1dd0*/  UIADD3 UR15, UPT, UPT, UR46, UR14, URZ ;  /* 0x0000000e2e0f7290 */ /* 0x000fe2000fffe0ff */
[----:B------:R-:W-:-:S11]  /*1de0*/  UMOV UR4, UR21 ;  /* 0x0000001500047c82 */ /* 0x000fd60008000000 */
.L_x_38:
[----:B------:R-:W-:Y:S01]  /*1df0*/  ULEA UR33, UR4, UR13, 0x3 ;  /* 0x0000000d04217291 */ /* 0x000fe2000f8e18ff */
[----:B--2---:R-:W-:Y:S01]  /*1e00*/  @!P3 MOV R2, 0xc000 ;  /* 0x0000c0000002b802 */ /* 0x004fe20000000f00 */
[----:B--2-4-:R-:W-:Y:S10]  /*1e10*/  @P0 BRA `(.L_x_33) ;  /* 0x00000000000c0947 */ /* 0x014ff40003800000 */
[----:B------:R-:W-:-:S04]  /*1e20*/  SHF.L.U32 R3, R12, 0x1f, RZ ;  /* 0x0000001f0c037819 */ /* 0x000fc800000006ff */
[----:B------:R-:W2:Y:S02]  /*1e30*/  SYNCS.PHASECHK.TRANS64.TRYWAIT P0, [UR33+0x20], R3 ;  /* 0x00002003ff0075a7 */ /* 0x000ea40008001121 */
[----:B--2---:R-:W-:Y:S05]  /*1e40*/  @!P0 BRA `(.L_x_34) ;  /* 0x0000006800c08947 */ /* 0x004fea0003800000 */
.L_x_33:
[----:B------:R2:W-:Y:S01]  /*1e50*/  @!P3 SYNCS.ARRIVE.TRANS64 RZ, [UR33], R2 ;  /* 0x00000002ffffb9a7 */ /* 0x0005e20008000021 */
[----:B------:R-:W-:-:S04]  /*1e60*/  ULOP3.LUT UR5, UR29, 0x2, URZ, 0xfc, !UPT ;  /* 0x000000021d057892 */ /* 0x000fc8000f8efcff */
[----:B------:R-:W-:-:S09]  /*1e70*/  UISETP.NE.AND UP0, UPT, UR5, 0x2, UPT ;  /* 0x000000020500788c */ /* 0x000fd2000bf05270 */
[----:B------:R-:W-:Y:S05]  /*1e80*/  BRA.U UP0, `(.L_x_35) ;  /* 0x0000000100047547 */ /* 0x000fea000b800000 */
[----:B------:R-:W-:Y:S05]  /*1e90*/  BPT.TRAP 0x1 ;  /* 0x000000040000795c */ /* 0x000fea0000300000 */
.L_x_35:
[----:B------:R-:W-:Y:S04]  /*1ea0*/  BSSY.RECONVERGENT B0, `(.L_x_36) ;  /* 0x0000003000007945 */ /* 0x000fe80003800200 */
[----:B------:R-:W-:Y:S05]  /*1eb0*/  @P2 BRA `(.L_x_37) ;  /* 0x0000000000042947 */ /* 0x000fea0003800000 */
[----:B------:R-:W-:Y:S05]  /*1ec0*/  BPT.TRAP 0x1 ;  /* 0x000000040000795c */ /* 0x000fea0000300000 */
.L_x_37:
[----:B------:R-:W-:Y:S05]  /*1ed0*/  BSYNC.RECONVERGENT B0 ;  /* 0x0000000000007941 */ /* 0x000fea0003800200 */
.L_x_36:
        /* <DEDUP_REMOVED lines=42> */
.L_x_32:
[C---:B------:R-:W-:Y:S01]  /*2180*/  LEA R3, R11.reuse, UR13, 0x3 ;  /* 0x0000000d0b037c11 */ /* 0x040fe2000f8e18ff */
[----:B------:R-:W-:Y:S01]  /*2190*/  NOP ;  /* 0x0000000000007918 */ /* 0x000fe20000000000 */
[----:B-1----:R-:W-:Y:S02]  /*21a0*/  SHF.L.U32 R0, R10, 0x1f, RZ ;  /* 0x0000001f0a007819 */ /* 0x002fe400000006ff */
[----:B------:R-:W-:Y:S02]  /*21b0*/  LEA R4, R11, UR13, 0x4 ;  /* 0x0000000d0b047c11 */ /* 0x000fe4000f8e20ff */
[----:B--2-4-:R-:W1:Y:S02]  /*21c0*/  SYNCS.PHASECHK.TRANS64.TRYWAIT P0, [R3+URZ+0x90], R0 ;  /* 0x00009000030075a7 */ /* 0x014e6400080011ff */
[----:B-1----:R-:W-:Y:S05]  /*21d0*/  @!P0 BRA `(.L_x_39) ;  /* 0x0000006400f48947 */ /* 0x002fea0003800000 */
.L_x_141:
[----:B------:R-:W2:Y:S01]  /*21e0*/  LDS.128 R4, [R4+0x120] ;  /* 0x0001200004047984 */ /* 0x000ea20000000c00 */
[----:B------:R-:W-:Y:S01]  /*21f0*/  UISETP.GE.AND UP0, UPT, UR42, 0x1, UPT ;  /* 0x000000012a00788c */ /* 0x000fe2000bf06270 */
[----:B------:R-:W-:Y:S01]  /*2200*/  @!PT LDS RZ, [RZ] ;  /* 0x00000000fffff984 */ /* 0x000fe20000000800 */
[----:B------:R-:W-:Y:S01]  /*2210*/  @!PT LDS RZ, [RZ] ;  /* 0x00000000fffff984 */ /* 0x000fe20000000800 */
[----:B------:R-:W-:Y:S01]  /*2220*/  @!PT LDS RZ, [RZ] ;  /* 0x00000000fffff984 */ /* 0x000fe20000000800 */
[----:B------:R-:W-:Y:S01]  /*2230*/  @!PT LDS RZ, [RZ] ;  /* 0x00000000fffff984 */ /* 0x000fe20000000800 */
[----:B------:R3:W-:Y:S06]  /*2240*/  MEMBAR.ALL.CTA ;  /* 0x0000000000007992 */ /* 0x0007ec0000008000 */
[----:B---3--:R-:W3:Y:S01]  /*2250*/  FENCE.VIEW.ASYNC.S ;  /* 0x00000000000073c6 */ /* 0x008ee20000000000 */
[----:B--2---:R-:W-:-:S13]  /*2260*/  LOP3.LUT P0, RZ, R6, 0x1, RZ, 0xc0, !PT ;  /* 0x0000000106ff7812 */ /* 0x004fda000780c0ff */
[----:B---3--:R-:W-:Y:S01]  /*2270*/  VOTEU.ANY UP1, P0 ;  /* 0x0000000000ff7886 */ /* 0x008fe20000020100 */
[----:B------:R-:W-:-:S13]  /*2280*/  PLOP3.LUT P0, PT, PT, PT, UP1, 0x80, 0x8 ;  /* 0x000000000008781c */ /* 0x000fda0003f0f018 */
[----:B-1----:R-:W-:Y:S02]  /*2290*/  @P0 LOP3.LUT R0, R5, 0xffff, RZ, 0xc0, !PT ;  /* 0x0000ffff05000812 */ /* 0x002fe400078ec0ff */
[----:B------:R-:W-:Y:S02]  /*22a0*/  @P0 MOV R2, R4 ;  /* 0x0000000400020202 */ /* 0x000fe40000000f00 */
[----:B------:R-:W-:Y:S01]  /*22b0*/  @P0 R2UR UR5, R0 ;  /* 0x00000000000502ca */ /* 0x000fe200000e0000 */
[----:B------:R-:W-:Y:S01]  /*22c0*/  VIADD R0, R3, 0xa0 ;  /* 0x000000a003007836 */ /* 0x000fe20000000000 */
[----:B------:R-:W-:Y:S02]  /*22d0*/  @P0 SHF.R.U32.HI R4, RZ, 0x10, R5 ;  /* 0x00000010ff040819 */ /* 0x000fe40000011605 */
[----:B------:R-:W-:Y:S02]  /*22e0*/  @P0 R2UR UR6, R2 ;  /* 0x00000000020602ca */ /* 0x000fe400000e0000 */
[----:B------:R-:W-:-:S02]  /*22f0*/  PRMT R0, RZ, 0x654, R0 ;  /* 0x00000654ff007816 */ /* 0x000fc40000000000 */
[----:B------:R-:W-:Y:S02]  /*2300*/  @P0 R2UR UR4, R4 ;  /* 0x00000000040402ca */ /* 0x000fe400000e0000 */
[----:B------:R1:W-:Y:S03]  /*2310*/  SYNCS.ARRIVE.TRANS64.RED.A1T0 RZ, [R0+URZ], RZ ;  /* 0x000000ff00ff79a7 */ /* 0x0003e600081004ff */
[----:B------:R-:W-:-:S04]  /*2320*/  @UP1 UMOV UR37, UR5 ;  /* 0x0000000500251c82 */ /* 0x000fc80008000000 */
[----:B------:R-:W-:-:S04]  /*2330*/  @UP1 UMOV UR40, UR6 ;  /* 0x0000000600281c82 */ /* 0x000fc80008000000 */
[----:B------:R-:W-:Y:S01]  /*2340*/  @UP1 UMOV UR36, UR4 ;  /* 0x0000000400241c82 */ /* 0x000fe20008000000 */
[----:B------:R-:W-:Y:S05]  /*2350*/  BRA.U !UP0, `(.L_x_40) ;  /* 0x0000000108d47547 */ /* 0x000fea000b800000 */
[----:B------:R-:W2:Y:S01]  /*2360*/  LDCU.128 UR16, c[0x0][0xb10] ;  /* 0x00016200ff1077ac */ /* 0x000ea20008000c00 */
[----:B------:R-:W3:Y:S01]  /*2370*/  LDCU UR12, c[0x0][0xb20] ;  /* 0x00016400ff0c77ac */ /* 0x000ee20008000800 */
[----:B------:R-:W4:Y:S01]  /*2380*/  LDCU UR20, c[0x0][0xb0c] ;  /* 0x00016180ff1477ac */ /* 0x000f220008000800 */
[----:B------:R-:W1:Y:S01]  /*2390*/  LDCU.64 UR8, c[0x0][0xb28] ;  /* 0x00016500ff0877ac */ /* 0x000e620008000a00 */
[----:B------:R-:W-:Y:S02]  /*23a0*/  UISETP.NE.AND UP3, UPT, UR42, 0x1, UPT ;  /* 0x000000012a00788c */ /* 0x000fe4000bf65270 */
[----:B--2---:R-:W-:Y:S02]  /*23b0*/  UIMAD.WIDE.U32 UR6, UR41, UR19, URZ ;  /* 0x00000013290672a5 */ /* 0x004fe4000f8e00ff */
[----:B------:R-:W-:Y:S02]  /*23c0*/  UIMAD.WIDE.U32 UR4, UR43, UR16, URZ ;  /* 0x000000102b0472a5 */ /* 0x000fe4000f8e00ff */
[----:B------:R-:W-:-:S02]  /*23d0*/  UISETP.NE.AND UP0, UPT, UR18, 0x1, UPT ;  /* 0x000000011200788c */ /* 0x000fc4000bf05270 */
[----:B------:R-:W-:Y:S01]  /*23e0*/  UIMAD.WIDE.U32 UR24, UR37, UR19, URZ ;  /* 0x00000013251872a5 */ /* 0x000fe2000f8e00ff */
[----:B------:R-:W-:Y:S02]  /*23f0*/  UMOV UR6, UR7 ;  /* 0x0000000700067c82 */ /* 0x000fe40008000000 */
[----:B------:R-:W-:Y:S01]  /*2400*/  UMOV UR4, UR5 ;  /* 0x0000000500047c82 */ /* 0x000fe20008000000 */
[----:B---3--:R-:W-:Y:S02]  /*2410*/  USHF.R.U32.HI UR6, URZ, UR12, UR6 ;  /* 0x0000000cff067299 */ /* 0x008fe40008011606 */
[----:B----4-:R-:W-:Y:S02]  /*2420*/  UISETP.NE.AND UP2, UPT, UR20, 0x1, UPT ;  /* 0x000000011400788c */ /* 0x010fe4000bf45270 */
[----:B------:R-:W-:Y:S02]  /*2430*/  USHF.R.U32.HI UR4, URZ, UR17, UR4 ;  /* 0x00000011ff047299 */ /* 0x000fe40008011604 */
[----:B------:R-:W-:-:S02]  /*2440*/  USEL UR5, UR41, UR6, !UP0 ;  /* 0x0000000629057287 */ /* 0x000fc4000c000000 */
[----:B------:R-:W-:Y:S02]  /*2450*/  USEL UR6, UR43, UR4, !UP2 ;  /* 0x000000042b067287 */ /* 0x000fe4000d000000 */
[----:B-1----:R-:W-:Y:S01]  /*2460*/  UIMAD.WIDE.U32 UR10, UR5, UR8, URZ ;  /* 0x00000008050a72a5 */ /* 0x002fe2000f8e00ff */
[----:B------:R-:W-:Y:S01]  /*2470*/  UMOV UR4, UR25 ;  /* 0x0000001900047c82 */ /* 0x000fe20008000000 */
[----:B------:R-:W-:Y:S02]  /*2480*/  UIMAD.WIDE.U32 UR14, UR40, UR16, URZ ;  /* 0x00000010280e72a5 */ /* 0x000fe4000f8e00ff */
[----:B------:R-:W-:-:S03]  /*2490*/  UIMAD.WIDE.U32 UR24, UR6, UR8, URZ ;  /* 0x00000008061872a5 */ /* 0x000fc6000f8e00ff */
[----:B------:R-:W-:Y:S01]  /*24a0*/  UMOV UR10, UR11 ;  /* 0x0000000b000a7c82 */ /* 0x000fe20008000000 */
[----:B------:R-:W-:Y:S02]  /*24b0*/  USHF.R.U32.HI UR4, URZ, UR12, UR4 ;  /* 0x0000000cff047299 */ /* 0x000fe40008011604 */
[----:B------:R-:W-:Y:S01]  /*24c0*/  @UP3 USHF.R.U32.HI UR5, URZ, UR9, UR10 ;  /* 0x00000009ff053299 */ /* 0x000fe2000801160a */
[----:B------:R-:W-:Y:S01]  /*24d0*/  UMOV UR14, UR15 ;  /* 0x0000000f000e7c82 */ /* 0x000fe20008000000 */
[----:B------:R-:W-:Y:S01]  /*24e0*/  UMOV UR24, UR25 ;  /* 0x0000001900187c82 */ /* 0x000fe20008000000 */
[----:B------:R-:W-:Y:S02]  /*24f0*/  USHF.R.U32.HI UR17, URZ, UR17, UR14 ;  /* 0x00000011ff117299 */ /* 0x000fe4000801160e */
[----:B------:R-:W-:Y:S02]  /*2500*/  USEL UR4, UR37, UR4, !UP0 ;  /* 0x0000000425047287 */ /* 0x000fe4000c000000 */
[----:B------:R-:W-:-:S02]  /*2510*/  @UP3 USHF.R.U32.HI UR6, URZ, UR9, UR24 ;  /* 0x00000009ff063299 */ /* 0x000fc40008011618 */
[----:B------:R-:W-:Y:S02]  /*2520*/  UIMAD UR7, UR42, UR5, URZ ;  /* 0x000000052a0772a4 */ /* 0x000fe4000f8e02ff */
[----:B------:R-:W-:Y:S02]  /*2530*/  USEL UR5, UR40, UR17, !UP2 ;  /* 0x0000001128057287 */ /* 0x000fe4000d000000 */
[----:B------:R-:W-:Y:S02]  /*2540*/  UIMAD UR10, UR42, UR6, URZ ;  /* 0x000000062a0a72a4 */ /* 0x000fe4000f8e02ff */
[----:B------:R-:W-:Y:S02]  /*2550*/  UISETP.GE.AND UP0, UPT, UR4, UR7, UPT ;  /* 0x000000070400728c */ /* 0x000fe4000bf06270 */
[----:B------:R-:W-:Y:S02]  /*2560*/  UIMAD.WIDE.U32 UR14, UR4, UR8, URZ ;  /* 0x00000008040e72a5 */ /* 0x000fe4000f8e00ff */
[----:B------:R-:W-:-:S02]  /*2570*/  UISETP.GE.OR UP0, UPT, UR5, UR10, UP0 ;  /* 0x0000000a0500728c */ /* 0x000fc40008706670 */
        /* <DEDUP_REMOVED lines=19> */
.L_x_40:
[----:B------:R-:W2:Y:S02]  /*26b0*/  LDCU UR4, c[0x0][0xb30] ;  /* 0x00016600ff0477ac */ /* 0x000ea40008000800 */
[----:B--2---:R-:W-:-:S09]  /*26c0*/  UISETP.NE.AND UP0, UPT, UR4, 0x1, UPT ;  /* 0x000000010400788c */ /* 0x004fd2000bf05270 */
[----:B------:R-:W-:Y:S05]  /*26d0*/  BRA.U UP0, `(.L_x_41) ;  /* 0x0000000100447547 */ /* 0x000fea000b800000 */
[----:B------:R-:W2:Y:S01]  /*26e0*/  LDCU.128 UR8, c[0x0][0xb10] ;  /* 0x00016200ff0877ac */ /* 0x000ea20008000c00 */
[----:B------:R-:W3:Y:S01]  /*26f0*/  LDCU UR12, c[0x0][0xb0c] ;  /* 0x00016180ff0c77ac */ /* 0x000ee20008000800 */
[----:B------:R-:W4:Y:S01]  /*2700*/  LDCU UR14, c[0x0][0xb20] ;  /* 0x00016400ff0e77ac */ /* 0x000f220008000800 */
[----:B--2---:R-:W-:Y:S02]  /*2710*/  UIMAD.WIDE.U32 UR6, UR40, UR8, URZ ;  /* 0x00000008280672a5 */ /* 0x004fe4000f8e00ff */
[----:B------:R-:W-:Y:S02]  /*2720*/  UIMAD.WIDE.U32 UR4, UR37, UR11, URZ ;  /* 0x0000000b250472a5 */ /* 0x000fe4000f8e00ff */
[----:B---3--:R-:W-:Y:S02]  /*2730*/  UISETP.NE.AND UP2, UPT, UR12, 0x1, UPT ;  /* 0x000000010c00788c */ /* 0x008fe4000bf45270 */
[----:B------:R-:W-:Y:S01]  /*2740*/  UISETP.NE.AND UP0, UPT, UR10, 0x1, UPT ;  /* 0x000000010a00788c */ /* 0x000fe2000bf05270 */
[----:B------:R-:W-:-:S02]  /*2750*/  UMOV UR6, UR7 ;  /* 0x0000000700067c82 */ /* 0x000fc40008000000 */
[----:B------:R-:W-:Y:S01]  /*2760*/  UMOV UR4, UR5 ;  /* 0x0000000500047c82 */ /* 0x000fe20008000000 */
[----:B------:R-:W-:Y:S02]  /*2770*/  USHF.R.U32.HI UR9, URZ, UR9, UR6 ;  /* 0x00000009ff097299 */ /* 0x000fe40008011606 */
[----:B----4-:R-:W-:Y:S02]  /*2780*/  USHF.R.U32.HI UR4, URZ, UR14, UR4 ;  /* 0x0000000eff047299 */ /* 0x010fe40008011604 */
[----:B------:R-:W-:Y:S02]  /*2790*/  USEL UR5, UR40, UR9, !UP2 ;  /* 0x0000000928057287 */ /* 0x000fe4000d000000 */
[----:B------:R-:W-:-:S04]  /*27a0*/  USEL UR4, UR37, UR4, !UP0 ;  /* 0x0000000425047287 */ /* 0x000fc8000c000000 */
[----:B------:R-:W-:Y:S02]  /*27b0*/  UIADD3 UR6, UPT, UPT, UR5, -UR4, URZ ;  /* 0x8000000405067290 */ /* 0x000fe4000fffe0ff */
[----:B------:R-:W-:Y:S02]  /*27c0*/  UIADD3 UR4, UPT, UPT, -UR5, UR4, URZ ;  /* 0x0000000405047290 */ /* 0x000fe4000fffe1ff */
[----:B------:R-:W-:Y:S02]  /*27d0*/  UIMAD UR37, UR6, UR10, UR37 ;  /* 0x0000000a062572a4 */ /* 0x000fe4000f8e0225 */
[----:B------:R-:W-:-:S12]  /*27e0*/  UIMAD UR40, UR4, UR12, UR40 ;  /* 0x0000000c042872a4 */ /* 0x000fd8000f8e0228 */
.L_x_41:
[----:B------:R-:W-:Y:S01]  /*27f0*/  VIADD R11, R11, 0x1 ;  /* 0x000000010b0b7836 */ /* 0x000fe20000000000 */
[----:B------:R-:W-:Y:S01]  /*2800*/  R2UR UR4, R47 ;  /* 0x000000002f0472ca */ /* 0x000fe200000e0000 */
[----:B------:R-:W-:Y:S01]  /*2810*/  UIADD3 UR20, UPT, UPT, UR37, UR63, URZ ;  /* 0x0000003f25147290 */ /* 0x000fe2000fffe0ff */
[----:B------:R-:W-:Y:S02]  /*2820*/  PLOP3.LUT P1, PT, PT, PT, PT, 0x80, 0x8 ;  /* 0x000000000008781c */ /* 0x000fe40003f2f070 */
[----:B------:R-:W-:-:S04]  /*2830*/  ISETP.NE.AND P0, PT, R11, 0x2, PT ;  /* 0x000000020b00780c */ /* 0x000fc80003f05270 */
[----:B-1----:R-:W-:Y:S02]  /*2840*/  SEL R0, RZ, 0x1, P0 ;  /* 0x00000001ff007807 */ /* 0x002fe40000000000 */
[----:B------:R-:W-:Y:S02]  /*2850*/  SEL R11, R11, RZ, P0 ;  /* 0x000000ff0b0b7207 */ /* 0x000fe40000000000 */
[----:B------:R-:W-:Y:S01]  /*2860*/  LOP3.LUT R10, R10, R0, RZ, 0x3c, !PT ;  /* 0x000000000a0a7212 */ /* 0x000fe200078e3cff */
[----:B------:R-:W-:Y:S01]  /*2870*/  UIADD3 UR16, UPT, UPT, UR40, UR4, URZ ;  /* 0x0000000428107290 */ /* 0x000fe2000fffe0ff */
[----:B------:R-:W-:Y:S11]  /*2880*/  BRA.U UP1, `(.L_x_42) ;  /* 0xffffffed01e07547 */ /* 0x000ff6000b83ffff */
[----:B------:R-:W-:Y:S01]  /*2890*/  UIADD3 UR13, UPT, UPT, UR13, 0x20, URZ ;  /* 0x000000200d0d7890 */ /* 0x000fe2000fffe0ff */
[----:B------:R-:W-:-:S03]  /*28a0*/  SHF.L.U32 R2, R12, 0x1f, RZ ;  /* 0x0000001f0c027819 */ /* 0x000fc600000006ff */
[----:B------:R-:W-:-:S09]  /*28b0*/  ULEA UR4, UR21, UR13, 0x3 ;  /* 0x0000000d15047291 */ /* 0x000fd2000f8e18ff */
[----:B------:R-:W1:Y:S02]  /*28c0*/  SYNCS.PHASECHK.TRANS64.TRYWAIT P0, [UR4], R2 ;  /* 0x00000002ff0075a7 */ /* 0x000e640008001104 */
[----:B-1----:R-:W-:Y:S05]  /*28d0*/  @!P0 BRA `(.L_x_43) ;  /* 0x0000006000488947 */ /* 0x002fea0003800000 */
.L_x_143:
[----:B------:R-:W-:-:S04]  /*28e0*/  UIADD3 UR4, UPT, UPT, UR21, 0x1, URZ ;  /* 0x0000000115047890 */ /* 0x000fc8000fffe0ff */
[----:B------:R-:W-:-:S04]  /*28f0*/  UISETP.NE.AND UP0, UPT, UR4, 0x4, UPT ;  /* 0x000000040400788c */ /* 0x000fc8000bf05270 */
[----:B------:R-:W-:Y:S02]  /*2900*/  USEL UR6, URZ, 0x1, UP0 ;  /* 0x00000001ff067887 */ /* 0x000fe40008000000 */
[----:B------:R-:W-:-:S04]  /*2910*/  USEL UR4, UR4, URZ, UP0 ;  /* 0x000000ff04047287 */ /* 0x000fc80008000000 */
[----:B------:R-:W-:Y:S01]  /*2920*/  ULEA UR5, UR4, UR13, 0x3 ;  /* 0x0000000d04057291 */ /* 0x000fe2000f8e18ff */
[----:B-1----:R-:W-:-:S04]  /*2930*/  LOP3.LUT R2, R12, UR6, RZ, 0x3c, !PT ;  /* 0x000000060c027c12 */ /* 0x002fc8000f8e3cff */
[----:B------:R-:W-:-:S04]  /*2940*/  SHF.L.U32 R3, R2, 0x1f, RZ ;  /* 0x0000001f02037819 */ /* 0x000fc800000006ff */
[----:B------:R-:W1:Y:S02]  /*2950*/  SYNCS.PHASECHK.TRANS64.TRYWAIT P0, [UR5], R3 ;  /* 0x00000003ff0075a7 */ /* 0x000e640008001105 */
[----:B-1----:R-:W-:Y:S05]  /*2960*/  @!P0 BRA `(.L_x_44) ;  /* 0x00000060003c8947 */ /* 0x002fea0003800000 */
.L_x_145:
[----:B------:R-:W-:-:S04]  /*2970*/  UIADD3 UR4, UPT, UPT, UR4, 0x1, URZ ;  /* 0x0000000104047890 */ /* 0x000fc8000fffe0ff */
[----:B------:R-:W-:-:S04]  /*2980*/  UISETP.NE.AND UP0, UPT, UR4, 0x4, UPT ;  /* 0x000000040400788c */ /* 0x000fc8000bf05270 */
[----:B------:R-:W-:Y:S02]  /*2990*/  USEL UR6, URZ, 0x1, UP0 ;  /* 0x00000001ff067887 */ /* 0x000fe40008000000 */
[----:B------:R-:W-:-:S04]  /*29a0*/  USEL UR4, UR4, URZ, UP0 ;  /* 0x000000ff04047287 */ /* 0x000fc80008000000 */
[----:B------:R-:W-:Y:S01]  /*29b0*/  ULEA UR5, UR4, UR13, 0x3 ;  /* 0x0000000d04057291 */ /* 0x000fe2000f8e18ff */
[----:B------:R-:W-:-:S04]  /*29c0*/  LOP3.LUT R2, R2, UR6, RZ, 0x3c, !PT ;  /* 0x0000000602027c12 */ /* 0x000fc8000f8e3cff */
[----:B-1----:R-:W-:-:S04]  /*29d0*/  SHF.L.U32 R3, R2, 0x1f, RZ ;  /* 0x0000001f02037819 */ /* 0x002fc800000006ff */
[----:B------:R-:W1:Y:S02]  /*29e0*/  SYNCS.PHASECHK.TRANS64.TRYWAIT P0, [UR5], R3 ;  /* 0x00000003ff0075a7 */ /* 0x000e640008001105 */
[----:B-1----:R-:W-:Y:S05]  /*29f0*/  @!P0 BRA `(.L_x_45) ;  /* 0x0000006000308947 */ /* 0x002fea0003800000 */
.L_x_147:
[----:B------:R-:W-:-:S04]  /*2a00*/  UIADD3 UR4, UPT, UPT, UR4, 0x1, URZ ;  /* 0x0000000104047890 */ /* 0x000fc8000fffe0ff */
[----:B------:R-:W-:-:S04]  /*2a10*/  UISETP.NE.AND UP0, UPT, UR4, 0x4, UPT ;  /* 0x000000040400788c */ /* 0x000fc8000bf05270 */
[----:B------:R-:W-:Y:S02]  /*2a20*/  USEL UR5, URZ, 0x1, UP0 ;  /* 0x00000001ff057887 */ /* 0x000fe40008000000 */
[----:B------:R-:W-:-:S04]  /*2a30*/  USEL UR4, UR4, URZ, UP0 ;  /* 0x000000ff04047287 */ /* 0x000fc80008000000 */
[----:B------:R-:W-:Y:S01]  /*2a40*/  ULEA UR4, UR4, UR13, 0x3 ;  /* 0x0000000d04047291 */ /* 0x000fe2000f8e18ff */
[----:B------:R-:W-:-:S04]  /*2a50*/  LOP3.LUT R2, R2, UR5, RZ, 0x3c, !PT ;  /* 0x0000000502027c12 */ /* 0x000fc8000f8e3cff */
[----:B------:R-:W-:Y:S01]  /*2a60*/  SHF.L.U32 R2, R2, 0x1f, RZ ;  /* 0x0000001f02027819 */ /* 0x000fe200000006ff */
[----:B-1----:R-:W-:-:S07]  /*2a70*/  IMAD.U32 R0, RZ, RZ, UR4 ;  /* 0x00000004ff007e24 */ /* 0x002fce000f8e00ff */
.L_x_46:
[----:B-1----:R1:W2:Y:S02]  /*2a80*/  SYNCS.PHASECHK.TRANS64.TRYWAIT P0, [R0+URZ], R2 ;  /* 0x00000002000075a7 */ /* 0x0022a400080011ff */
[----:B--2---:R-:W-:Y:S05]  /*2a90*/  @!P0 NANOSLEEP.SYNCS 0x989680 ;  /* 0x009896800000895d */ /* 0x004fea0003900000 */
[----:B------:R-:W2:Y:S02]  /*2aa0*/  @!P0 SYNCS.PHASECHK.TRANS64 P0, [R0+URZ], R2 ;  /* 0x00000002000085a7 */ /* 0x000ea400080010ff */
[----:B--2---:R-:W-:Y:S05]  /*2ab0*/  @P0 EXIT ;  /* 0x000000000000094d */ /* 0x004fea0003800000 */
[----:B------:R-:W-:Y:S05]  /*2ac0*/  BRA `(.L_x_46) ;  /* 0xfffffffc00ec7947 */ /* 0x000fea000383ffff */
.L_x_22:
[----:B------:R-:W-:-:S04]  /*2ad0*/  UISETP.NE.AND UP0, UPT, UR47, URZ, UPT ;  /* 0x000000ff2f00728c */ /* 0x000fc8000bf05270 */
[----:B------:R-:W-:-:S09]  /*2ae0*/  UISETP.NE.OR UP0, UPT, UR17, 0x1, UP0 ;  /* 0x000000011100788c */ /* 0x000fd20008705670 */
[----:B------:R-:W-:Y:S05]  /*2af0*/  BRA.U UP0, `(.L_x_47) ;  /* 0x0000000500487547 */ /* 0x000fea000b800000 */
[----:B------:R-:W-:Y:S01]  /*2b00*/  ISETP.GE.U32.AND P2, PT, R0, 0x2, PT ;  /* 0x000000020000780c */ /* 0x000fe20003f46070 */
[----:B------:R-:W-:Y:S01]  /*2b10*/  IMAD.MOV.U32 R12, RZ, RZ, 0x1 ;  /* 0x00000001ff0c7424 */ /* 0x000fe200078e00ff */
[----:B------:R-:W-:Y:S02]  /*2b20*/  CS2R R10, SRZ ;  /* 0x00000000000a7805 */ /* 0x000fe4000001ff00 */
[----:B------:R-:W-:Y:S01]  /*2b30*/  CS2R R8, SRZ ;  /* 0x0000000000087805 */ /* 0x000fe2000001ff00 */
[----:B------:R-:W-:Y:S01]  /*2b40*/  UMOV UR6, 0x400 ;  /* 0x0000040000067882 */ /* 0x000fe20000000000 */
[----:B------:R-:W-:Y:S01]  /*2b50*/  UMOV UR5, URZ ;  /* 0x000000ff00057c82 */ /* 0x000fe20008000000 */
[----:B------:R-:W-:-:S12]  /*2b60*/  ULEA UR6, UR47, UR6, 0x18 ;  /* 0x000000062f067291 */ /* 0x000fd8000f8ec0ff */
.L_x_51:
[----:B------:R-:W-:Y:S02]  /*2b70*/  LEA R2, R8, UR6, 0x3 ;  /* 0x0000000608027c11 */ /* 0x000fe4000f8e18ff */
[----:B------:R-:W-:-:S03]  /*2b80*/  SHF.L.U32 R4, R9, 0x1f, RZ ;  /* 0x0000001f09047819 */ /* 0x000fc600000006ff */
[----:B------:R-:W-:Y:S01]  /*2b90*/  VIADD R5, R2, 0x100 ;  /* 0x0000010002057836 */ /* 0x000fe20000000000 */
[----:B------:R-:W1:Y:S02]  /*2ba0*/  SYNCS.PHASECHK.TRANS64.TRYWAIT P0, [R2+URZ+0xf0], R4 ;  /* 0x0000f004020075a7 */ /* 0x000e6400080011ff */
[----:B-1----:R-:W-:Y:S05]  /*2bb0*/  @!P0 BRA `(.L_x_48) ;  /* 0x0000005c00d88947 */ /* 0x002fea0003800000 */
.L_x_148:
[----:B------:R-:W-:Y:S01]  /*2bc0*/  ULEA UR4, UR5, UR6, 0x3 ;  /* 0x0000000605047291 */ /* 0x000fe2000f8e18ff */
[----:B-1----:R-:W-:Y:S01]  /*2bd0*/  PRMT R2, RZ, 0x654, R5 ;  /* 0x00000654ff027816 */ /* 0x002fe20000000005 */
[----:B------:R-:W-:Y:S01]  /*2be0*/  @!P2 IMAD.MOV.U32 R4, RZ, RZ, 0x10 ;  /* 0x00000010ff04a424 */ /* 0x000fe200078e00ff */
[----:B------:R-:W-:Y:S01]  /*2bf0*/  SHF.L.U32 R5, R12, 0x1f, RZ ;  /* 0x0000001f0c057819 */ /* 0x000fe200000006ff */
[----:B------:R-:W-:Y:S01]  /*2c00*/  UIADD3 UR7, UPT, UPT, UR4, 0x90, URZ ;  /* 0x0000009004077890 */ /* 0x000fe2000fffe0ff */
[----:B------:R1:W-:Y:S05]  /*2c10*/  SYNCS.ARRIVE.TRANS64.RED.A1T0 RZ, [R2+URZ], RZ ;  /* 0x000000ff02ff79a7 */ /* 0x0003ea00081004ff */
[----:B------:R-:W-:Y:S01]  /*2c20*/  IMAD.U32 R6, RZ, RZ, UR7 ;  /* 0x00000007ff067e24 */ /* 0x000fe2000f8e00ff */
[----:B------:R-:W2:Y:S04]  /*2c30*/  SYNCS.PHASECHK.TRANS64.TRYWAIT P0, [UR4+0xa0], R5 ;  /* 0x0000a005ff0075a7 */ /* 0x000ea80008001104 */
[----:B------:R-:W-:Y:S01]  /*2c40*/  PRMT R6, R0, 0x654, R6 ;  /* 0x0000065400067816 */ /* 0x000fe20000000006 */
[----:B-12---:R-:W-:Y:S06]  /*2c50*/  @!P0 BRA `(.L_x_49) ;  /* 0x0000005c00c48947 */ /* 0x006fec0003800000 */
.L_x_150:
[----:B------:R-:W-:Y:S01]  /*2c60*/  ULEA UR8, UR5, UR6, 0x4 ;  /* 0x0000000605087291 */ /* 0x000fe2000f8e20ff */
[----:B------:R-:W-:Y:S01]  /*2c70*/  SEL R3, R6, R3, !P2 ;  /* 0x0000000306037207 */ /* 0x000fe20005000000 */
[----:B------:R-:W-:Y:S01]  /*2c80*/  UIADD3 UR9, UPT, UPT, UR4, 0x90, URZ ;  /* 0x0000009004097890 */ /* 0x000fe2000fffe0ff */
[----:B-1----:R-:W-:Y:S01]  /*2c90*/  LEA R2, R11, UR6, 0x3 ;  /* 0x000000060b027c11 */ /* 0x002fe2000f8e18ff */
[----:B------:R-:W-:Y:S01]  /*2ca0*/  UIADD3 UR8, UPT, UPT, UR8, 0x120, URZ ;  /* 0x0000012008087890 */ /* 0x000fe2000fffe0ff */
[----:B------:R1:W-:Y:S01]  /*2cb0*/  @!P2 SYNCS.ARRIVE.TRANS64.RED RZ, [R3+URZ], R4 ;  /* 0x0000000403ffa9a7 */ /* 0x0003e200080004ff */
[----:B------:R-:W-:Y:S01]  /*2cc0*/  UIADD3 UR4, UPT, UPT, UR5, 0x1, URZ ;  /* 0x0000000105047890 */ /* 0x000fe2000fffe0ff */
[----:B------:R-:W-:-:S03]  /*2cd0*/  VIADD R8, R8, 0x1 ;  /* 0x0000000108087836 */ /* 0x000fc60000000000 */
[----:B------:R-:W-:Y:S02]  /*2ce0*/  UISETP.NE.AND UP0, UPT, UR4, 0x2, UPT ;  /* 0x000000020400788c */ /* 0x000fe4000bf05270 */
[----:B------:R-:W-:Y:S01]  /*2cf0*/  ISETP.NE.AND P0, PT, R8, 0x2, PT ;  /* 0x000000020800780c */ /* 0x000fe20003f05270 */
[----:B------:R-:W-:Y:S06]  /*2d00*/  UGETNEXTWORKID.BROADCAST [UR8], [UR9] ;  /* 0x00000000080073ca */ /* 0x000fec0008000100 */
[----:B------:R-:W-:Y:S02]  /*2d10*/  USEL UR7, URZ, 0x1, UP0 ;  /* 0x00000001ff077887 */ /* 0x000fe40008000000 */
[----:B------:R-:W-:-:S04]  /*2d20*/  USEL UR5, UR4, URZ, UP0 ;  /* 0x000000ff04057287 */ /* 0x000fc80008000000 */
[----:B------:R-:W-:Y:S02]  /*2d30*/  LOP3.LUT R12, R12, UR7, RZ, 0x3c, !PT ;  /* 0x000000070c0c7c12 */ /* 0x000fe4000f8e3cff */
[----:B-1----:R-:W-:-:S04]  /*2d40*/  SHF.L.U32 R4, R10, 0x1f, RZ ;  /* 0x0000001f0a047819 */ /* 0x002fc800000006ff */
[----:B------:R-:W1:Y:S02]  /*2d50*/  SYNCS.PHASECHK.TRANS64.TRYWAIT P1, [R2+URZ+0x90], R4 ;  /* 0x00009004020075a7 */ /* 0x000e6400080211ff */
[----:B-1----:R-:W-:Y:S05]  /*2d60*/  @!P1 BRA `(.L_x_50) ;  /* 0x0000005c00989947 */ /* 0x002fea0003800000 */
.L_x_151:
[C---:B-1----:R-:W-:Y:S01]  /*2d70*/  LEA R4, R11.reuse, UR6, 0x4 ;  /* 0x000000060b047c11 */ /* 0x042fe2000f8e20ff */
[----:B------:R-:W-:Y:S01]  /*2d80*/  VIADD R2, R2, 0xa0 ;  /* 0x000000a002027836 */ /* 0x000fe20000000000 */
[----:B------:R-:W-:Y:S01]  /*2d90*/  SEL R8, R8, RZ, P0 ;  /* 0x000000ff08087207 */ /* 0x000fe20000000000 */
[----:B------:R-:W-:-:S03]  /*2da0*/  VIADD R11, R11, 0x1 ;  /* 0x000000010b0b7836 */ /* 0x000fc60000000000 */
[----:B------:R-:W1:Y:S01]  /*2db0*/  LDS.128 R4, [R4+0x120] ;  /* 0x0001200004047984 */ /* 0x000e620000000c00 */
[----:B------:R-:W-:Y:S02]  /*2dc0*/  PRMT R2, RZ, 0x654, R2 ;  /* 0x00000654ff027816 */ /* 0x000fe40000000002 */
[C---:B------:R-:W-:Y:S01]  /*2dd0*/  ISETP.NE.AND P1, PT, R11.reuse, 0x2, PT ;  /* 0x000000020b00780c */ /* 0x040fe20003f25270 */
[----:B------:R-:W-:Y:S01]  /*2de0*/  @!PT LDS RZ, [RZ] ;  /* 0x00000000fffff984 */ /* 0x000fe20000000800 */
[----:B------:R-:W-:Y:S01]  /*2df0*/  @!PT LDS RZ, [RZ] ;  /* 0x00000000fffff984 */ /* 0x000fe20000000800 */
[----:B------:R-:W-:Y:S01]  /*2e00*/  @!PT LDS RZ, [RZ] ;  /* 0x00000000fffff984 */ /* 0x000fe20000000800 */
[----:B------:R-:W-:Y:S01]  /*2e10*/  @!PT LDS RZ, [RZ] ;  /* 0x00000000fffff984 */ /* 0x000fe20000000800 */
[----:B------:R2:W-:Y:S06]  /*2e20*/  MEMBAR.ALL.CTA ;  /* 0x0000000000007992 */ /* 0x0005ec0000008000 */
[----:B--2---:R-:W2:Y:S01]  /*2e30*/  FENCE.VIEW.ASYNC.S ;  /* 0x00000000000073c6 */ /* 0x004ea20000000000 */
[----:B------:R-:W-:Y:S01]  /*2e40*/  SEL R11, R11, RZ, P1 ;  /* 0x000000ff0b0b7207 */ /* 0x000fe20000800000 */
[----:B--2---:R2:W-:Y:S01]  /*2e50*/  SYNCS.ARRIVE.TRANS64.RED.A1T0 RZ, [R2+URZ], RZ ;  /* 0x000000ff02ff79a7 */ /* 0x0045e200081004ff */
[----:B-1----:R-:W-:-:S02]  /*2e60*/  LOP3.LUT P3, RZ, R6, 0x1, RZ, 0xc0, !PT ;  /* 0x0000000106ff7812 */ /* 0x002fc4000786c0ff */
[----:B------:R-:W-:-:S04]  /*2e70*/  SEL R4, RZ, 0x1, P1 ;  /* 0x00000001ff047807 */ /* 0x000fc80000800000 */
[----:B------:R-:W-:Y:S02]  /*2e80*/  LOP3.LUT R10, R10, R4, RZ, 0x3c, !PT ;  /* 0x000000040a0a7212 */ /* 0x000fe400078e3cff */
[----:B--2---:R-:W-:-:S04]  /*2e90*/  SEL R2, RZ, 0x1, P0 ;  /* 0x00000001ff027807 */ /* 0x004fc80000000000 */
[----:B------:R-:W-:Y:S01]  /*2ea0*/  LOP3.LUT R9, R9, R2, RZ, 0x3c, !PT ;  /* 0x0000000209097212 */ /* 0x000fe200078e3cff */
[----:B------:R-:W-:Y:S06]  /*2eb0*/  @P3 BRA `(.L_x_51) ;  /* 0xfffffffc002c3947 */ /* 0x000fec000383ffff */
[----:B------:R-:W-:Y:S01]  /*2ec0*/  ULEA UR4, UR5, UR6, 0x3 ;  /* 0x0000000605047291 */ /* 0x000fe2000f8e18ff */
[----:B------:R-:W-:-:S08]  /*2ed0*/  SHF.L.U32 R2, R12, 0x1f, RZ ;  /* 0x0000001f0c027819 */ /* 0x000fd000000006ff */
[----:B------:R-:W1:Y:S02]  /*2ee0*/  SYNCS.PHASECHK.TRANS64 P0, [UR4+0xa0], R2 ;  /* 0x0000a002ff0075a7 */ /* 0x000e640008001004 */
[----:B-1----:R-:W-:Y:S05]  /*2ef0*/  @P0 BRA `(.L_x_52) ;  /* 0x0000000000080947 */ /* 0x002fea0003800000 */
[----:B------:R-:W1:Y:S02]  /*2f00*/  SYNCS.PHASECHK.TRANS64.TRYWAIT P0, [UR4+0xa0], R2 ;  /* 0x0000a002ff0075a7 */ /* 0x000e640008001104 */
[----:B-1----:R-:W-:Y:S05]  /*2f10*/  @!P0 BRA `(.L_x_53) ;  /* 0x0000005c00408947 */ /* 0x002fea0003800000 */
.L_x_52:
[----:B------:R-:W-:-:S04]  /*2f20*/  UIADD3 UR7, UPT, UPT, UR5, 0x1, URZ ;  /* 0x0000000105077890 */ /* 0x000fc8000fffe0ff */
[----:B------:R-:W-:-:S04]  /*2f30*/  UISETP.NE.AND UP0, UPT, UR7, 0x2, UPT ;  /* 0x000000020700788c */ /* 0x000fc8000bf05270 */
[----:B------:R-:W-:Y:S02]  /*2f40*/  USEL UR8, URZ, 0x1, UP0 ;  /* 0x00000001ff087887 */ /* 0x000fe40008000000 */
[----:B------:R-:W-:-:S04]  /*2f50*/  USEL UR7, UR7, URZ, UP0 ;  /* 0x000000ff07077287 */ /* 0x000fc80008000000 */
[----:B------:R-:W-:Y:S01]  /*2f60*/  ULEA UR7, UR7, UR6, 0x3 ;  /* 0x0000000607077291 */ /* 0x000fe2000f8e18ff */
[----:B-1----:R-:W-:-:S04]  /*2f70*/  LOP3.LUT R2, R12, UR8, RZ, 0x3c, !PT ;  /* 0x000000080c027c12 */ /* 0x002fc8000f8e3cff */
[----:B------:R-:W-:-:S04]  /*2f80*/  SHF.L.U32 R0, R2, 0x1f, RZ ;  /* 0x0000001f02007819 */ /* 0x000fc800000006ff */
[----:B------:R-:W1:Y:S02]  /*2f90*/  SYNCS.PHASECHK.TRANS64 P0, [UR7+0xa0], R0 ;  /* 0x0000a000ff0075a7 */ /* 0x000e640008001007 */
[----:B-1----:R-:W-:Y:S05]  /*2fa0*/  @P0 EXIT ;  /* 0x000000000000094d */ /* 0x002fea0003800000 */
[----:B------:R-:W-:Y:S02]  /*2fb0*/  SHF.L.U32 R2, R2, 0x1f, RZ ;  /* 0x0000001f02027819 */ /* 0x000fe400000006ff */
[----:B------:R-:W-:-:S07]  /*2fc0*/  MOV R0, UR7 ;  /* 0x0000000700007c02 */ /* 0x000fce0008000f00 */
.L_x_54:
[----:B-1----:R1:W2:Y:S02]  /*2fd0*/  SYNCS.PHASECHK.TRANS64.TRYWAIT P0, [R0+URZ+0xa0], R2 ;  /* 0x0000a002000075a7 */ /* 0x0022a400080011ff */
[----:B--2---:R-:W-:Y:S05]  /*2fe0*/  @!P0 NANOSLEEP.SYNCS 0x989680 ;  /* 0x009896800000895d */ /* 0x004fea0003900000 */
[----:B------:R-:W2:Y:S02]  /*2ff0*/  @!P0 SYNCS.PHASECHK.TRANS64 P0, [R0+URZ+0xa0], R2 ;  /* 0x0000a002000085a7 */ /* 0x000ea400080010ff */
[----:B--2---:R-:W-:Y:S05]  /*3000*/  @P0 EXIT ;  /* 0x000000000000094d */ /* 0x004fea0003800000 */
[----:B------:R-:W-:Y:S05]  /*3010*/  BRA `(.L_x_54) ;  /* 0xfffffffc00ec7947 */ /* 0x000fea000383ffff */
.L_x_47:
[----:B------:R-:W-:Y:S05]  /*3020*/  BRA.U UP4, `(.L_x_55) ;  /* 0x0000001104447547 */ /* 0x000fea000b800000 */
[----:B------:R-:W-:Y:S01]  /*3030*/  UMOV UR4, 0x40 ;  /* 0x0000004000047882 */ /* 0x000fe20000000000 */
[----:B------:R-:W-:Y:S01]  /*3040*/  NOP ;  /* 0x0000000000007918 */ /* 0x000fe20000000000 */
[----:B------:R-:W-:Y:S01]  /*3050*/  ULEA UR5, UR47, UR4, 0x18 ;  /* 0x000000042f057291 */ /* 0x000fe2000f8ec0ff */
[----:B------:R-:W-:Y:S02]  /*3060*/  UMOV UR6, 0x400 ;  /* 0x0000040000067882 */ /* 0x000fe40000000000 */
[----:B------:R-:W-:-:S06]  /*3070*/  ULEA UR6, UR47, UR6, 0x18 ;  /* 0x000000062f067291 */ /* 0x000fcc000f8ec0ff */
[----:B------:R-:W1:Y:S02]  /*3080*/  LDS.U8 R0, [UR5+0x1c] ;  /* 0x00001c05ff007984 */ /* 0x000e640008000000 */
[----:B-1----:R-:W-:-:S13]  /*3090*/  ISETP.NE.AND P0, PT, R0, RZ, PT ;  /* 0x000000ff0000720c */ /* 0x002fda0003f05270 */
[----:B------:R-:W-:Y:S05]  /*30a0*/  @P0 BRA `(.L_x_56) ;  /* 0x0000000000580947 */ /* 0x000fea0003800000 */
[----:B------:R-:W-:-:S13]  /*30b0*/  ELECT P0, URZ, PT ;  /* 0x0000000000ff782f */ /* 0x000fda0003800000 */
[----:B------:R-:W-:Y:S05]  /*30c0*/  @!P0 BRA `(.L_x_57) ;  /* 0x0000000000608947 */ /* 0x000fea0003800000 */
[----:B------:R-:W-:Y:S01]  /*30d0*/  UMOV UR4, 0x10 ;  /* 0x0000001000047882 */ /* 0x000fe20000000000 */
[----:B------:R-:W-:Y:S01]  /*30e0*/  HFMA2 R0, -RZ, RZ, 0, 5.9604644775390625e-08 ;  /* 0x00000001ff007431 */ /* 0x000fe200000001ff */
[----:B------:R-:W-:-:S03]  /*30f0*/  MOV R3, 0xffff ;  /* 0x0000ffff00037802 */ /* 0x000fc60000000f00 */
[----:B------:R-:W-:Y:S04]  /*3100*/  DEPBAR.LE SB1, 0x36 ;  /* 0x00009d800000791a */ /* 0x000fe80000000000 */
[----:B------:R-:W1:Y:S02]  /*3110*/  UTCATOMSWS.FIND_AND_SET.ALIGN UP0, UR4, UR4 ;  /* 0x00000004000475e3 */ /* 0x000e640008000800 */
[----:B-1----:R-:W-:Y:S01]  /*3120*/  MOV R4, UR4 ;  /* 0x0000000400047c02 */ /* 0x002fe20008000f00 */
[----:B------:R-:W-:Y:S06]  /*3130*/  BRA.U UP0, `(.L_x_58) ;  /* 0x0000000100187547 */ /* 0x000fec000b800000 */
.L_x_59:
[----:B------:R-:W-:Y:S05]  /*3140*/  NANOSLEEP 0x64 ;  /* 0x000000640000795d */ /* 0x000fea0003800000 */
[----:B------:R-:W-:-:S05]  /*3150*/  UMOV UR4, 0x10 ;  /* 0x0000001000047882 */ /* 0x000fca0000000000 */
[----:B------:R-:W-:Y:S04]  /*3160*/  DEPBAR.LE SB1, 0x36 ;  /* 0x00009d800000791a */ /* 0x000fe80000000000 */
[----:B------:R-:W1:Y:S02]  /*3170*/  UTCATOMSWS.FIND_AND_SET.ALIGN UP0, UR4, UR4 ;  /* 0x00000004000475e3 */ /* 0x000e640008000800 */
[----:B-1----:R-:W-:Y:S01]  /*3180*/  MOV R4, UR4 ;  /* 0x0000000400047c02 */ /* 0x002fe20008000f00 */
[----:B------:R-:W-:Y:S05]  /*3190*/  BRA.U !UP0, `(.L_x_59) ;  /* 0xfffffffd08e87547 */ /* 0x000fea000b83ffff */
.L_x_58:
[-C--:B------:R-:W-:Y:S02]  /*31a0*/  SHF.L.U32 R3, R3, R4.reuse, RZ ;  /* 0x0000000403037219 */ /* 0x080fe400000006ff */
[----:B------:R-:W-:Y:S01]  /*31b0*/  SHF.L.U32 R0, R0, R4, RZ ;  /* 0x0000000400007219 */ /* 0x000fe200000006ff */
[----:B------:R-:W-:Y:S02]  /*31c0*/  IMAD.SHL.U32 R4, R4, 0x20, RZ ;  /* 0x0000002004047824 */ /* 0x000fe400078e00ff */
[----:B------:R1:W-:Y:S04]  /*31d0*/  ATOMS.OR RZ, [UR5+0x14], R3 ;  /* 0x00001403ffff798c */ /* 0x0003e8000b000005 */
[----:B------:R1:W-:Y:S04]  /*31e0*/  ATOMS.OR RZ, [UR5+0x18], R0 ;  /* 0x00001800ffff798c */ /* 0x0003e8000b000005 */
[----:B------:R1:W-:Y:S01]  /*31f0*/  STS [UR6+0x140], R4 ;  /* 0x00014004ff007988 */ /* 0x0003e20008000806 */
[----:B------:R-:W-:Y:S05]  /*3200*/  BRA `(.L_x_57) ;  /* 0x0000000000107947 */ /* 0x000fea0003800000 */
.L_x_56:
[----:B------:R-:W-:Y:S02]  /*3210*/  MOV R0, 0xffffffff ;  /* 0xffffffff00007802 */ /* 0x000fe40000000f00 */
[----:B------:R-:W-:-:S03]  /*3220*/  MOV R4, 0x3250 ;  /* 0x0000325000047802 */ /* 0x000fc60000000f00 */
[----:B------:R1:W-:Y:S04]  /*3230*/  STS [UR6+0x140], R0 ;  /* 0x00014000ff007988 */ /* 0x0003e80008000806 */
[----:B-1---5:R-:W-:Y:S05]  /*3240*/  CALL.REL.NOINC `($__internal_1_$__cuda_sm10x_tcgen05_guardrail_trap_phase_invalid_during_alloc) ;  /* 0x00000060008c7944 */ /* 0x022fea0003c00000 */
.L_x_57:
[----:B------:R-:W-:Y:S05]  /*3250*/  WARPSYNC.ALL ;  /* 0x0000000000007948 */ /* 0x000fea0003800000 */
[----:B------:R-:W2:Y:S01]  /*3260*/  S2UR UR4, SR_CgaCtaId ;  /* 0x00000000000479c3 */ /* 0x000ea20000008800 */
[----:B------:R-:W-:Y:S01]  /*3270*/  UMOV UR41, 0x400 ;  /* 0x0000040000297882 */ /* 0x000fe20000000000 */
[----:B------:R-:W-:-:S06]  /*3280*/  NOP ;  /* 0x0000000000007918 */ /* 0x000fcc0000000000 */
[----:B------:R-:W-:Y:S06]  /*3290*/  BAR.ARV 0x6, 0xa0 ;  /* 0x0182800000007b1d */ /* 0x000fec0000002000 */
[----:B------:R-:W3:Y:S01]  /*32a0*/  LDCU UR6, c[0x0][0x38c] ;  /* 0x00007180ff0677ac */ /* 0x000ee20008000800 */
[----:B------:R-:W-:Y:S01]  /*32b0*/  LOP3.LUT R2, R2, 0xffff, RZ, 0xc0, !PT ;  /* 0x0000ffff02027812 */ /* 0x000fe200078ec0ff */
[----:B------:R-:W-:Y:S01]  /*32c0*/  IMAD.MOV.U32 R11, RZ, RZ, 0x1 ;  /* 0x00000001ff0b7424 */ /* 0x000fe200078e00ff */
[----:B------:R-:W-:Y:S01]  /*32d0*/  CS2R R8, SRZ ;  /* 0x0000000000087805 */ /* 0x000fe2000001ff00 */
[----:B------:R-:W4:Y:S01]  /*32e0*/  LDCU UR7, c[0x0][0x38c] ;  /* 0x00007180ff0777ac */ /* 0x000f220008000800 */
[----:B------:R-:W-:Y:S01]  /*32f0*/  R2UR UR42, R2 ;  /* 0x00000000022a72ca */ /* 0x000fe200000e0000 */
[----:B------:R-:W-:Y:S01]  /*3300*/  IMAD.MOV.U32 R10, RZ, RZ, RZ ;  /* 0x000000ffff0a7224 */ /* 0x000fe200078e00ff */
[----:B------:R-:W-:Y:S01]  /*3310*/  UMOV UR45, URZ ;  /* 0x000000ff002d7c82 */ /* 0x000fe20008000000 */
[----:B------:R-:W-:Y:S01]  /*3320*/  UMOV UR39, URZ ;  /* 0x000000ff00277c82 */ /* 0x000fe20008000000 */
[----:B--2---:R-:W-:Y:S01]  /*3330*/  ULEA UR41, UR4, UR41, 0x18 ;  /* 0x0000002904297291 */ /* 0x004fe2000f8ec0ff */
[----:B------:R-:W-:Y:S01]  /*3340*/  UMOV UR62, 0x0 ;  /* 0x00000000003e7882 */ /* 0x000fe20000000000 */
[----:B------:R-:W-:-:S02]  /*3350*/  UMOV UR63, 0x4200490 ;  /* 0x04200490003f7882 */ /* 0x000fc40000000000 */
[----:B------:R-:W-:Y:S02]  /*3360*/  UIADD3 UR5, UPT, UPT, UR41, 0x4400, URZ ;  /* 0x0000440029057890 */ /* 0x000fe4000fffe0ff */
[----:B------:R-:W-:Y:S02]  /*3370*/  UIADD3 UR4, UPT, UPT, UR41, 0x14400, URZ ;  /* 0x0001440029047890 */ /* 0x000fe4000fffe0ff */
[----:B---3--:R-:W-:Y:S01]  /*3380*/  UIADD3 UR6, UPT, UPT, UR6, 0x7f, URZ ;  /* 0x0000007f06067890 */ /* 0x008fe2000fffe0ff */
[----:B-1----:R-:W1:Y:S01]  /*3390*/  LDS R0, [UR41+0x140] ;  /* 0x00014029ff007984 */ /* 0x002e620008000800 */
[----:B------:R-:W-:Y:S02]  /*33a0*/  USHF.R.U32.HI UR5, URZ, 0x4, UR5 ;  /* 0x00000004ff057899 */ /* 0x000fe40008011605 */
[----:B------:R-:W-:Y:S02]  /*33b0*/  USHF.R.S32.HI UR47, URZ, 0x1f, UR6 ;  /* 0x0000001fff2f7899 */ /* 0x000fe40008011406 */
[----:B------:R-:W-:-:S02]  /*33c0*/  USHF.R.U32.HI UR4, URZ, 0x4, UR4 ;  /* 0x00000004ff047899 */ /* 0x000fc40008011604 */
[----:B------:R-:W-:Y:S02]  /*33d0*/  ULEA.HI UR47, UR47, UR6, URZ, 0x7 ;  /* 0x000000062f2f7291 */ /* 0x000fe4000f8f38ff */
[----:B------:R-:W-:Y:S02]  /*33e0*/  ULOP3.LUT UR5, UR5, 0x3fff, URZ, 0xc0, !UPT ;  /* 0x00003fff05057892 */ /* 0x000fe4000f8ec0ff */
[----:B------:R-:W-:Y:S02]  /*33f0*/  USHF.R.S32.HI UR47, URZ, 0x7, UR47 ;  /* 0x00000007ff2f7899 */ /* 0x000fe4000801142f */
[----:B------:R-:W-:Y:S02]  /*3400*/  ULOP3.LUT UR4, UR4, 0x3fff, URZ, 0xc0, !UPT ;  /* 0x00003fff04047892 */ /* 0x000fe4000f8ec0ff */
[----:B------:R-:W-:Y:S01]  /*3410*/  UISETP.LT.AND UP0, UPT, UR47, 0x1, UPT ;  /* 0x000000012f00788c */ /* 0x000fe2000bf01270 */
[----:B------:R-:W-:Y:S01]  /*3420*/  UMOV UR60, 0x0 ;  /* 0x00000000003c7882 */ /* 0x000fe20000000000 */
[----:B------:R-:W-:-:S02]  /*3430*/  UMOV UR61, 0x4200490 ;  /* 0x04200490003d7882 */ /* 0x000fc40000000000 */
[----:B------:R-:W-:Y:S01]  /*3440*/  USEL UR64, UR47, 0x1, !UP0 ;  /* 0x000000012f407887 */ /* 0x000fe2000c000000 */
[----:B------:R-:W-:Y:S01]  /*3450*/  UMOV UR58, 0x0 ;  /* 0x00000000003a7882 */ /* 0x000fe20000000000 */
[----:B------:R-:W-:Y:S01]  /*3460*/  UMOV UR59, 0x4200490 ;  /* 0x04200490003b7882 */ /* 0x000fe20000000000 */
[----:B------:R-:W-:Y:S01]  /*3470*/  UMOV UR56, 0x0 ;  /* 0x0000000000387882 */ /* 0x000fe20000000000 */
[----:B------:R-:W-:Y:S01]  /*3480*/  UMOV UR57, 0x4200490 ;  /* 0x0420049000397882 */ /* 0x000fe20000000000 */
[----:B------:R-:W-:Y:S01]  /*3490*/  UMOV UR54, 0x0 ;  /* 0x0000000000367882 */ /* 0x000fe20000000000 */
[----:B------:R-:W-:Y:S01]  /*34a0*/  UMOV UR55, 0x4200490 ;  /* 0x0420049000377882 */ /* 0x000fe20000000000 */
[----:B------:R-:W-:Y:S01]  /*34b0*/  UMOV UR52, 0x0 ;  /* 0x0000000000347882 */ /* 0x000fe20000000000 */
[----:B------:R-:W-:Y:S01]  /*34c0*/  UMOV UR53, 0x4200490 ;  /* 0x0420049000357882 */ /* 0x000fe20000000000 */
[----:B------:R-:W-:Y:S02]  /*34d0*/  ULOP3.LUT UR43, UR5, 0x10000, URZ, 0xfc, !UPT ;  /* 0x00010000052b7892 */ /* 0x000fe4000f8efcff */
[----:B------:R-:W-:-:S02]  /*34e0*/  ULOP3.LUT UR44, UR4, 0x10000, URZ, 0xfc, !UPT ;  /* 0x00010000042c7892 */ /* 0x000fc4000f8efcff */
[----:B------:R-:W-:Y:S02]  /*34f0*/  UIADD3 UR64, UPT, UPT, -UR64, URZ, URZ ;  /* 0x000000ff40407290 */ /* 0x000fe4000fffe1ff */
[----:B----4-:R-:W-:Y:S01]  /*3500*/  UISETP.GE.AND UP4, UPT, UR7, 0x1, UPT ;  /* 0x000000010700788c */ /* 0x010fe2000bf86270 */
[----:B------:R-:W-:Y:S01]  /*3510*/  UMOV UR50, 0x0 ;  /* 0x0000000000327882 */ /* 0x000fe20000000000 */
[----:B------:R-:W-:Y:S01]  /*3520*/  UMOV UR51, 0x4200490 ;  /* 0x0420049000337882 */ /* 0x000fe20000000000 */
[----:B------:R-:W-:Y:S01]  /*3530*/  UMOV UR48, 0x0 ;  /* 0x0000000000307882 */ /* 0x000fe20000000000 */
[----:B-1----:R-:W-:Y:S01]  /*3540*/  R2UR UR65, R0 ;  /* 0x00000000004172ca */ /* 0x002fe200000e0000 */
[----:B------:R-:W-:-:S14]  /*3550*/  UMOV UR49, 0x4200490 ;  /* 0x0420049000317882 */ /* 0x000fdc0000000000 */
.L_x_66:
[----:B------:R-:W-:Y:S02]  /*3560*/  LEA R0, R10, UR41, 0x3 ;  /* 0x000000290a007c11 */ /* 0x000fe4000f8e18ff */
[----:B------:R-:W-:Y:S02]  /*3570*/  SHF.L.U32 R2, R9, 0x1f, RZ ;  /* 0x0000001f09027819 */ /* 0x000fe400000006ff */
[----:B------:R-:W-:Y:S01]  /*3580*/  PLOP3.LUT P0, PT, PT, PT, UP4, 0x80, 0x8 ;  /* 0x000000000008781c */ /* 0x000fe20003f0f048 */
[----:B------:R-:W-:Y:S01]  /*3590*/  VIADD R3, R0, 0xa0 ;  /* 0x000000a000037836 */ /* 0x000fe20000000000 */
[----:B-1----:R-:W1:Y:S02]  /*35a0*/  SYNCS.PHASECHK.TRANS64.TRYWAIT P1, [R0+URZ+0x90], R2 ;  /* 0x00009002000075a7 */ /* 0x002e6400080211ff */
[----:B-1-3--:R-:W-:Y:S09]  /*35b0*/  @!P1 BRA `(.L_x_60) ;  /* 0x0000005400b09947 */ /* 0x00aff20003800000 */
.L_x_153:
[----:B------:R-:W-:Y:S01]  /*35c0*/  LEA R4, R10, UR41, 0x4 ;  /* 0x000000290a047c11 */ /* 0x000fe2000f8e20ff */
[----:B------:R-:W-:Y:S01]  /*35d0*/  @UP4 ULEA UR4, UR39, UR41, 0x3 ;  /* 0x0000002927044291 */ /* 0x000fe2000f8e18ff */
[----:B------:R-:W-:Y:S01]  /*35e0*/  PLOP3.LUT P2, PT, PT, PT, PT, 0x80, 0x8 ;  /* 0x000000000008781c */ /* 0x000fe20003f4f070 */
[----:B------:R-:W-:Y:S01]  /*35f0*/  ULEA UR46, UR45, UR41, 0x3 ;  /* 0x000000292d2e7291 */ /* 0x000fe2000f8e18ff */
[----:B------:R-:W-:Y:S02]  /*3600*/  PRMT R3, RZ, 0x654, R3 ;  /* 0x00000654ff037816 */ /* 0x000fe40000000003 */
[----:B------:R-:W2:Y:S01]  /*3610*/  LDS.128 R4, [R4+0x120] ;  /* 0x0001200004047984 */ /* 0x000ea20000000c00 */
[----:B-1----:R-:W-:Y:S02]  /*3620*/  @P0 SHF.L.U32 R2, R8, 0x1f, RZ ;  /* 0x0000001f08020819 */ /* 0x002fe400000006ff */
[----:B------:R-:W-:Y:S01]  /*3630*/  SHF.L.U32 R0, R11, 0x1f, RZ ;  /* 0x0000001f0b007819 */ /* 0x000fe200000006ff */
[----:B------:R-:W-:Y:S01]  /*3640*/  @!PT LDS RZ, [RZ] ;  /* 0x00000000fffff984 */ /* 0x000fe20000000800 */
[----:B------:R-:W-:Y:S01]  /*3650*/  @!PT LDS RZ, [RZ] ;  /* 0x00000000fffff984 */ /* 0x000fe20000000800 */
[----:B------:R-:W-:Y:S01]  /*3660*/  @!PT LDS RZ, [RZ] ;  /* 0x00000000fffff984 */ /* 0x000fe20000000800 */
[----:B------:R-:W-:Y:S01]  /*3670*/  @!PT LDS RZ, [RZ] ;  /* 0x00000000fffff984 */ /* 0x000fe20000000800 */
[----:B------:R1:W-:Y:S06]  /*3680*/  MEMBAR.ALL.CTA ;  /* 0x0000000000007992 */ /* 0x0003ec0000008000 */
[----:B-1----:R-:W1:Y:S02]  /*3690*/  FENCE.VIEW.ASYNC.S ;  /* 0x00000000000073c6 */ /* 0x002e640000000000 */
[----:B-1----:R1:W-:Y:S01]  /*36a0*/  SYNCS.ARRIVE.TRANS64.RED.A1T0 RZ, [R3+URZ], RZ ;  /* 0x000000ff03ff79a7 */ /* 0x0023e200081004ff */
[----:B------:R1:W3:Y:S01]  /*36b0*/  @P0 SYNCS.PHASECHK.TRANS64.TRYWAIT P2, [UR4], R2 ;  /* 0x00000002ff0005a7 */ /* 0x0002e20008041104 */
[----:B------:R-:W-:Y:S01]  /*36c0*/  ULEA.HI UR4, UR45, UR45, URZ, 0x1 ;  /* 0x0000002d2d047291 */ /* 0x000fe2000f8f08ff */
[----:B--2---:R-:W-:-:S03]  /*36d0*/  LOP3.LUT P1, RZ, R6, 0x1, RZ, 0xc0, !PT ;  /* 0x0000000106ff7812 */ /* 0x004fc6000782c0ff */
[----:B------:R-:W-:Y:S02]  /*36e0*/  USHF.L.U32 UR5, UR4, 0x6, URZ ;  /* 0x0000000604057899 */ /* 0x000fe400080006ff */
[----:B------:R-:W-:Y:S02]  /*36f0*/  ULOP3.LUT UR36, UR4, 0xffe, URZ, 0xc0, !UPT ;  /* 0x00000ffe04247892 */ /* 0x000fe4000f8ec0ff */
[----:B------:R-:W-:Y:S02]  /*3700*/  ULOP3.LUT UR4, UR5, 0xffffff80, URZ, 0xc0, !UPT ;  /* 0xffffff8005047892 */ /* 0x000fe4000f8ec0ff */
[----:B------:R-:W-:Y:S02]  /*3710*/  UIADD3 UR36, UPT, UPT, -UR36, UR45, URZ ;  /* 0x0000002d24247290 */ /* 0x000fe4000fffe1ff */
[----:B------:R-:W-:Y:S01]  /*3720*/  UIADD3 UR4, UPT, UPT, UR65, UR4, URZ ;  /* 0x0000000441047290 */ /* 0x000fe2000fffe0ff */
[----:B------:R-:W2:Y:S03]  /*3730*/  SYNCS.PHASECHK.TRANS64.TRYWAIT P0, [UR46+0xd0], R0 ;  /* 0x0000d000ff0075a7 */ /* 0x000ea6000800112e */
[----:B------:R-:W-:Y:S01]  /*3740*/  ULEA UR36, UR36, UR4, 0x14 ;  /* 0x0000000424247291 */ /* 0x000fe2000f8ea0ff */
[----:B-123--:R-:W-:Y:S11]  /*3750*/  @!P0 BRA `(.L_x_61) ;  /* 0x00000054005c8947 */ /* 0x00eff60003800000 */
.L_x_155:
[----:B------:R-:W-:Y:S01]  /*3760*/  IADD3 R10, PT, PT, R10, 0x1, RZ ;  /* 0x000000010a0a7810 */ /* 0x000fe20007ffe0ff */
[----:B------:R-:W-:Y:S06]  /*3770*/  BRA.U !UP4, `(.L_x_62) ;  /* 0x000000050c107547 */ /* 0x000fec000b800000 */
[----:B------:R-:W-:Y:S01]  /*3780*/  UPLOP3.LUT UP2, UPT, UPT, UPT, UPT, 0x40, 0x4 ;  /* 0x000000000004789c */ /* 0x000fe20003f4e870 */
[----:B------:R-:W-:Y:S01]  /*3790*/  UMOV UR38, UR64 ;  /* 0x0000004000267c82 */ /* 0x000fe20008000000 */
[----:B------:R-:W-:Y:S01]  /*37a0*/  UMOV UR37, UR47 ;  /* 0x0000002f00257c82 */ /* 0x000fe20008000000 */
[----:B------:R-:W-:-:S08]  /*37b0*/  UMOV UR5, UR39 ;  /* 0x0000002700057c82 */ /* 0x000fd00008000000 */
.L_x_65:
[----:B------:R-:W-:Y:S02]  /*37c0*/  UIADD3 UR38, UPT, UPT, UR38, 0x1, URZ ;  /* 0x0000000126267890 */ /* 0x000fe4000fffe0ff */
[----:B------:R-:W-:Y:S02]  /*37d0*/  ULEA UR7, UR5, UR41, 0x3 ;  /* 0x0000002905077291 */ /* 0x000fe4000f8e18ff */
[----:B------:R-:W-:Y:S01]  /*37e0*/  UISETP.NE.AND UP3, UPT, UR38, URZ, UPT ;  /* 0x000000ff2600728c */ /* 0x000fe2000bf65270 */
[----:B--23--:R-:W-:Y:S10]  /*37f0*/  @P2 BRA `(.L_x_63) ;  /* 0x00000000000c2947 */ /* 0x00cff40003800000 */
[----:B-1----:R-:W-:Y:S04]  /*3800*/  SHF.L.U32 R2, R8, 0x1f, RZ ;  /* 0x0000001f08027819 */ /* 0x002fe800000006ff */
[----:B------:R-:W1:Y:S02]  /*3810*/  SYNCS.PHASECHK.TRANS64.TRYWAIT P0, [UR7], R2 ;  /* 0x00000002ff0075a7 */ /* 0x000e640008001107 */
[----:B-1----:R-:W-:Y:S05]  /*3820*/  @!P0 BRA `(.L_x_64) ;  /* 0x0000005400408947 */ /* 0x002fea0003800000 */
.L_x_63:
[----:B------:R-:W-:Y:S01]  /*3830*/  UISETP.NE.AND UP0, UPT, UR37, 0x1, UPT ;  /* 0x000000012500788c */ /* 0x000fe2000bf05270 */
[----:B------:R-:W-:Y:S01]  /*3840*/  PLOP3.LUT P2, PT, PT, PT, PT, 0x80, 0x8 ;  /* 0x000000000008781c */ /* 0x000fe20003f4f070 */
[----:B------:R-:W-:Y:S02]  /*3850*/  UIADD3 UR4, UPT, UPT, UR5, 0x1, URZ ;  /* 0x0000000105047890 */ /* 0x000fe4000fffe0ff */
[----:B------:R-:W-:Y:S02]  /*3860*/  UIADD3 UR40, UPT, UPT, UR7, 0x20, URZ ;  /* 0x0000002007287890 */ /* 0x000fe4000fffe0ff */
[----:B------:R-:W-:Y:S01]  /*3870*/  UISETP.NE.AND UP1, UPT, UR4, 0x4, UPT ;  /* 0x000000040400788c */ /* 0x000fe2000bf25270 */
[----:B------:R-:W-:Y:S01]  /*3880*/  PLOP3.LUT P0, PT, PT, PT, UP0, 0x80, 0x8 ;  /* 0x000000000008781c */ /* 0x000fe20003f0f008 */
[----:B------:R-:W-:Y:S02]  /*3890*/  UIADD3 UR37, UPT, UPT, UR37, -0x1, URZ ;  /* 0xffffffff25257890 */ /* 0x000fe4000fffe0ff */
[----:B------:R-:W-:Y:S02]  /*38a0*/  USEL UR6, URZ, 0x1, UP1 ;  /* 0x00000001ff067887 */ /* 0x000fe40008800000 */
[----:B------:R-:W-:Y:S01]  /*38b0*/  USEL UR39, UR4, URZ, UP1 ;  /* 0x000000ff04277287 */ /* 0x000fe20008800000 */
[----:B------:R-:W-:Y:S01]  /*38c0*/  UMOV UR7, 0x40004040 ;  /* 0x4000404000077882 */ /* 0x000fe20000000000 */
[----:B------:R-:W-:Y:S02]  /*38d0*/  UMOV UR35, 0x40004040 ;  /* 0x4000404000237882 */ /* 0x000fe40000000000 */
[----:B------:R-:W-:Y:S01]  /*38e0*/  @UP0 ULEA UR4, UR39, UR41, 0x3 ;  /* 0x0000002927040291 */ /* 0x000fe2000f8e18ff */
[----:B------:R-:W-:Y:S01]  /*38f0*/  LOP3.LUT R8, R8, UR6, RZ, 0x3c, !PT ;  /* 0x0000000608087c12 */ /* 0x000fe2000f8e3cff */
[----:B------:R-:W-:Y:S01]  /*3900*/  ULEA UR6, UR5, UR44, 0xb ;  /* 0x0000002c05067291 */ /* 0x000fe2000f8e58ff */
[----:B------:R-:W-:Y:S02]  /*3910*/  UMOV UR33, 0x40004040 ;  /* 0x4000404000217882 */ /* 0x000fe40000000000 */
[----:B-1----:R-:W-:Y:S01]  /*3920*/  @P0 SHF.L.U32 R0, R8, 0x1f, RZ ;  /* 0x0000001f08000819 */ /* 0x002fe200000006ff */
[----:B------:R-:W-:Y:S02]  /*3930*/  UIADD3 UR34, UPT, UPT, UR6, 0x2, URZ ;  /* 0x0000000206227890 */ /* 0x000fe4000fffe0ff */
[----:B------:R-:W-:Y:S01]  /*3940*/  UIADD3 UR30, UPT, UPT, UR6, 0x4, URZ ;  /* 0x00000004061e7890 */ /* 0x000fe2000fffe0ff */
[----:B------:R2:W3:Y:S01]  /*3950*/  @P0 SYNCS.PHASECHK.TRANS64.TRYWAIT P2, [UR4], R0 ;  /* 0x00000000ff0005a7 */ /* 0x0004e20008041104 */
[----:B------:R-:W-:Y:S02]  /*3960*/  ULEA UR4, UR5, UR43, 0xa ;  /* 0x0000002b05047291 */ /* 0x000fe4000f8e50ff */
[----:B------:R-:W-:Y:S02]  /*3970*/  UIADD3 UR26, UPT, UPT, UR6, 0x6, URZ ;  /* 0x00000006061a7890 */ /* 0x000fe4000fffe0ff */
        /* <DEDUP_REMOVED lines=10> */
[----:B------:R-:W-:Y:S01]  /*3a20*/  UIADD3 UR8, UPT, UPT, UR4, 0x206, URZ ;  /* 0x0000020604087890 */ /* 0x000fe2000fffe0ff */
[----:B------:R-:W-:Y:S01]  /*3a30*/  UMOV UR5, 0x40004040 ;  /* 0x4000404000057882 */ /* 0x000fe20000000000 */
[----:B------:R-:W-:Y:S01]  /*3a40*/  UMOV UR31, 0x40004040 ;  /* 0x40004040001f7882 */ /* 0x000fe20000000000 */
[----:B------:R1:W-:Y:S01]  /*3a50*/  UTCHMMA gdesc[UR4], gdesc[UR6], tmem[UR36], tmem[UR62], idesc[UR63], UP2 ;  /* 0x00ff3e06040075ea */ /* 0x0003e20009000024 */
[----:B------:R-:W-:Y:S01]  /*3a60*/  UPLOP3.LUT UP2, UPT, UPT, UPT, UPT, 0x80, 0x8 ;  /* 0x000000000008789c */ /* 0x000fe20003f4f070 */
[----:B------:R2:W-:Y:S01]  /*3a70*/  UTCHMMA gdesc[UR32], gdesc[UR34], tmem[UR36], tmem[UR60], idesc[UR61], UPT ;  /* 0x00ff3c22200075ea */ /* 0x0005e2000b800024 */
[----:B------:R-:W-:Y:S01]  /*3a80*/  UMOV UR29, 0x40004040 ;  /* 0x40004040001d7882 */ /* 0x000fe20000000000 */
[----:B------:R-:W-:Y:S01]  /*3a90*/  UMOV UR27, 0x40004040 ;  /* 0x40004040001b7882 */ /* 0x000fe20000000000 */
        /* <DEDUP_REMOVED lines=12> */
[----:B------:R-:W-:Y:S01]  /*3b60*/  UMOV UR9, 0x40004040 ;  /* 0x4000404000097882 */ /* 0x000fe20000000000 */
[----:B------:R2:W-:Y:S01]  /*3b70*/  UTCHMMA gdesc[UR12], gdesc[UR14], tmem[UR36], tmem[UR50], idesc[UR51], UPT ;  /* 0x00ff320e0c0075ea */ /* 0x0005e2000b800024 */
[----:B------:R2:W-:Y:S01]  /*3b80*/  UTCHMMA gdesc[UR8], gdesc[UR10], tmem[UR36], tmem[UR48], idesc[UR49], UPT ;  /* 0x00ff300a080075ea */ /* 0x0005e2000b800024 */
[----:B------:R2:W-:Y:S01]  /*3b90*/  UTCBAR.MULTICAST [UR40], URZ, UR42 ;  /* 0x000000ff280073e9 */ /* 0x0005e2000800082a */
[----:B-1----:R-:W-:Y:S01]  /*3ba0*/  UMOV UR5, UR39 ;  /* 0x0000002700057c82 */ /* 0x002fe20008000000 */
[----:B------:R-:W-:Y:S05]  /*3bb0*/  BRA.U UP3, `(.L_x_65) ;  /* 0xfffffffd03007547 */ /* 0x000fea000b83ffff */
.L_x_62:
[----:B------:R-:W-:Y:S01]  /*3bc0*/  UIADD3 UR4, UPT, UPT, UR45, 0x1, URZ ;  /* 0x000000012d047890 */ /* 0x000fe2000fffe0ff */
[C---:B------:R-:W-:Y:S01]  /*3bd0*/  ISETP.NE.AND P0, PT, R10.reuse, 0x2, PT ;  /* 0x000000020a00780c */ /* 0x040fe20003f05270 */
[----:B------:R-:W-:Y:S02]  /*3be0*/  UIADD3 UR5, UPT, UPT, UR46, 0xb0, URZ ;  /* 0x000000b02e057890 */ /* 0x000fe4000fffe0ff */
[----:B------:R-:W-:Y:S01]  /*3bf0*/  UISETP.NE.AND UP0, UPT, UR4, 0x4, UPT ;  /* 0x000000040400788c */ /* 0x000fe2000bf05270 */
[----:B-12---:R-:W-:Y:S02]  /*3c00*/  SEL R0, RZ, 0x1, P0 ;  /* 0x00000001ff007807 */ /* 0x006fe40000000000 */
[----:B------:R-:W-:Y:S01]  /*3c10*/  SEL R10, R10, RZ, P0 ;  /* 0x000000ff0a0a7207 */ /* 0x000fe20000000000 */
[----:B------:R-:W-:Y:S01]  /*3c20*/  USEL UR6, URZ, 0x1, UP0 ;  /* 0x00000001ff067887 */ /* 0x000fe20008000000 */
[----:B------:R-:W-:Y:S01]  /*3c30*/  LOP3.LUT R9, R9, R0, RZ, 0x3c, !PT ;  /* 0x0000000009097212 */ /* 0x000fe200078e3cff */
[----:B------:R-:W-:Y:S01]  /*3c40*/  USEL UR45, UR4, URZ, UP0 ;  /* 0x000000ff042d7287 */ /* 0x000fe20008000000 */
[----:B------:R1:W-:Y:S03]  /*3c50*/  UTCBAR [UR5], URZ ;  /* 0x000000ff050073e9 */ /* 0x0003e600080000ff */
[----:B------:R-:W-:Y:S01]  /*3c60*/  LOP3.LUT R11, R11, UR6, RZ, 0x3c, !PT ;  /* 0x000000060b0b7c12 */ /* 0x000fe2000f8e3cff */
[----:B------:R-:W-:Y:S07]  /*3c70*/  @P1 BRA `(.L_x_66) ;  /* 0xfffffff800381947 */ /* 0x000fee000383ffff */
[----:B------:R-:W2:Y:S01]  /*3c80*/  S2UR UR8, SR_CgaCtaId ;  /* 0x00000000000879c3 */ /* 0x000ea20000008800 */
[----:B------:R-:W-:Y:S01]  /*3c90*/  ELECT P0, URZ, PT ;  /* 0x0000000000ff782f */ /* 0x000fe20003800000 */
[----:B------:R-:W-:Y:S01]  /*3ca0*/  IMAD.MOV.U32 R0, RZ, RZ, 0x1 ;  /* 0x00000001ff007424 */ /* 0x000fe200078e00ff */
[----:B------:R-:W-:Y:S01]  /*3cb0*/  UIADD3 UR41, UPT, UPT, UR41, 0xd0, URZ ;  /* 0x000000d029297890 */ /* 0x000fe2000fffe0ff */
[----:B------:R-:W-:Y:S01]  /*3cc0*/  SHF.L.U32 R2, R11, 0x1f, RZ ;  /* 0x0000001f0b027819 */ /* 0x000fe200000006ff */
[----:B------:R-:W-:-:S03]  /*3cd0*/  UMOV UR4, 0x40 ;  /* 0x0000004000047882 */ /* 0x000fc60000000000 */
[----:B------:R-:W-:Y:S01]  /*3ce0*/  UVIRTCOUNT.DEALLOC.SMPOOL 0x80 ;  /* 0x000000800000784c */ /* 0x000fe20000000000 */
[----:B--2---:R-:W-:Y:S02]  /*3cf0*/  ULEA UR8, UR8, UR4, 0x18 ;  /* 0x0000000408087291 */ /* 0x004fe4000f8ec0ff */
[----:B------:R-:W-:-:S07]  /*3d00*/  ULEA UR4, UR45, UR41, 0x3 ;  /* 0x000000292d047291 */ /* 0x000fce000f8e18ff */
[----:B------:R2:W-:Y:S02]  /*3d10*/  @P0 STS.U8 [UR8+0x1c], R0 ;  /* 0x00001c00ff000988 */ /* 0x0005e40008000008 */
[----:B------:R-:W4:Y:S02]  /*3d20*/  SYNCS.PHASECHK.TRANS64.TRYWAIT P0, [UR4], R2 ;  /* 0x00000002ff0075a7 */ /* 0x000f240008001104 */
[----:B--2-4-:R-:W-:Y:S05]  /*3d30*/  @!P0 BRA `(.L_x_67) ;  /* 0x0000005000148947 */ /* 0x014fea0003800000 */
.L_x_158:
[----:B------:R-:W-:-:S04]  /*3d40*/  UIADD3 UR4, UPT, UPT, UR45, 0x1, URZ ;  /* 0x000000012d047890 */ /* 0x000fc8000fffe0ff */
[----:B------:R-:W-:-:S04]  /*3d50*/  UISETP.NE.AND UP0, UPT, UR4, 0x4, UPT ;  /* 0x000000040400788c */ /* 0x000fc8000bf05270 */
[----:B------:R-:W-:Y:S02]  /*3d60*/  USEL UR6, URZ, 0x1, UP0 ;  /* 0x00000001ff067887 */ /* 0x000fe40008000000 */
[----:B------:R-:W-:-:S04]  /*3d70*/  USEL UR4, UR4, URZ, UP0 ;  /* 0x000000ff04047287 */ /* 0x000fc80008000000 */
[----:B-1----:R-:W-:Y:S01]  /*3d80*/  ULEA UR5, UR4, UR41, 0x3 ;  /* 0x0000002904057291 */ /* 0x002fe2000f8e18ff */
[----:B--2---:R-:W-:-:S04]  /*3d90*/  LOP3.LUT R2, R11, UR6, RZ, 0x3c, !PT ;  /* 0x000000060b027c12 */ /* 0x004fc8000f8e3cff */
[----:B------:R-:W-:-:S04]  /*3da0*/  SHF.L.U32 R3, R2, 0x1f, RZ ;  /* 0x0000001f02037819 */ /* 0x000fc800000006ff */
[----:B------:R-:W1:Y:S02]  /*3db0*/  SYNCS.PHASECHK.TRANS64.TRYWAIT P0, [UR5], R3 ;  /* 0x00000003ff0075a7 */ /* 0x000e640008001105 */
[----:B-1----:R-:W-:Y:S05]  /*3dc0*/  @!P0 BRA `(.L_x_68) ;  /* 0x0000005000088947 */ /* 0x002fea0003800000 */
.L_x_160:
        /* <DEDUP_REMOVED lines=9> */
.L_x_162:
[----:B------:R-:W-:-:S04]  /*3e60*/  UIADD3 UR4, UPT, UPT, UR4, 0x1, URZ ;  /* 0x0000000104047890 */ /* 0x000fc8000fffe0ff */
[----:B------:R-:W-:-:S04]  /*3e70*/  UISETP.NE.AND UP0, UPT, UR4, 0x4, UPT ;  /* 0x000000040400788c */ /* 0x000fc8000bf05270 */
[----:B------:R-:W-:Y:S02]  /*3e80*/  USEL UR5, URZ, 0x1, UP0 ;  /* 0x00000001ff057887 */ /* 0x000fe40008000000 */
[----:B------:R-:W-:-:S04]  /*3e90*/  USEL UR4, UR4, URZ, UP0 ;  /* 0x000000ff04047287 */ /* 0x000fc80008000000 */
[----:B------:R-:W-:Y:S01]  /*3ea0*/  ULEA UR4, UR4, UR41, 0x3 ;  /* 0x0000002904047291 */ /* 0x000fe2000f8e18ff */
[----:B------:R-:W-:-:S04]  /*3eb0*/  LOP3.LUT R2, R2, UR5, RZ, 0x3c, !PT ;  /* 0x0000000502027c12 */ /* 0x000fc8000f8e3cff */
[----:B------:R-:W-:-:S04]  /*3ec0*/  SHF.L.U32 R2, R2, 0x1f, RZ ;  /* 0x0000001f02027819 */ /* 0x000fc800000006ff */
[----:B------:R-:W2:Y:S02]  /*3ed0*/  SYNCS.PHASECHK.TRANS64.TRYWAIT P0, [UR4], R2 ;  /* 0x00000002ff0075a7 */ /* 0x000ea40008001104 */
[----:B--2---:R-:W-:Y:S05]  /*3ee0*/  @!P0 BRA `(.L_x_70) ;  /* 0x0000004c00f08947 */ /* 0x004fea0003800000 */
.L_x_164:
[----:B------:R-:W-:Y:S01]  /*3ef0*/  NOP ;  /* 0x0000000000007918 */ /* 0x000fe20000000000 */
[----:B-1----:R-:W1:Y:S01]  /*3f00*/  LDS R0, [UR8+0x14] ;  /* 0x00001408ff007984 */ /* 0x002e620008000800 */
[----:B------:R-:W-:Y:S01]  /*3f10*/  ULOP3.LUT UR4, UR65, 0xffff, URZ, 0xc0, !UPT ;  /* 0x0000ffff41047892 */ /* 0x000fe2000f8ec0ff */
[----:B------:R-:W-:Y:S01]  /*3f20*/  UMOV UR5, 0xffff ;  /* 0x0000ffff00057882 */ /* 0x000fe20000000000 */
[----:B------:R-:W-:Y:S02]  /*3f30*/  UMOV UR6, 0x1 ;  /* 0x0000000100067882 */ /* 0x000fe40000000000 */
[----:B------:R-:W-:-:S04]  /*3f40*/  USHF.R.U32.HI UR4, URZ, 0x5, UR4 ;  /* 0x00000005ff047899 */ /* 0x000fc80008011604 */
[----:B------:R-:W-:Y:S02]  /*3f50*/  USHF.L.U32 UR5, UR5, UR4, URZ ;  /* 0x0000000405057299 */ /* 0x000fe400080006ff */
[----:B------:R-:W-:-:S04]  /*3f60*/  USHF.L.U32 UR4, UR6, UR4, URZ ;  /* 0x0000000406047299 */ /* 0x000fc800080006ff */
[----:B-1----:R-:W-:-:S04]  /*3f70*/  LOP3.LUT R0, R0, UR5, RZ, 0xc0, !PT ;  /* 0x0000000500007c12 */ /* 0x002fc8000f8ec0ff */
[----:B------:R-:W-:-:S13]  /*3f80*/  ISETP.NE.AND P0, PT, R0, UR5, PT ;  /* 0x0000000500007c0c */ /* 0x000fda000bf05270 */
[----:B------:R-:W-:Y:S05]  /*3f90*/  @P0 BRA `(.L_x_71) ;  /* 0x0000000000580947 */ /* 0x000fea0003800000 */
[----:B------:R-:W1:Y:S02]  /*3fa0*/  LDS R0, [UR8+0x18] ;  /* 0x00001808ff007984 */ /* 0x000e640008000800 */
[----:B-1----:R-:W-:-:S04]  /*3fb0*/  LOP3.LUT R0, R0, UR4, RZ, 0xc0, !PT ;  /* 0x0000000400007c12 */ /* 0x002fc8000f8ec0ff */
[----:B------:R-:W-:-:S13]  /*3fc0*/  ISETP.NE.AND P0, PT, R0, UR4, PT ;  /* 0x0000000400007c0c */ /* 0x000fda000bf05270 */
[----:B------:R-:W-:Y:S05]  /*3fd0*/  @P0 BRA `(.L_x_72) ;  /* 0x00000000003c0947 */ /* 0x000fea0003800000 */
[----:B------:R-:W1:Y:S01]  /*3fe0*/  S2R R2, SR_LANEID ;  /* 0x0000000000027919 */ /* 0x000e620000000000 */
[----:B------:R-:W-:-:S06]  /*3ff0*/  ULOP3.LUT UR5, URZ, UR5, URZ, 0x33, !UPT ;  /* 0x00000005ff057292 */ /* 0x000fcc000f8e33ff */
[----:B------:R-:W-:-:S04]  /*4000*/  IMAD.U32 R0, RZ, RZ, UR5 ;  /* 0x00000005ff007e24 */ /* 0x000fc8000f8e00ff */
[----:B------:R2:W4:Y:S02]  /*4010*/  REDUX UR7, R0 ;  /* 0x00000000000773c4 */ /* 0x0005240000000000 */
[----:B------:R1:W-:Y:S01]  /*4020*/  UTCATOMSWS.AND URZ, UR5 ;  /* 0x0000000500ff79e3 */ /* 0x0003e20008000000 */
[----:B--2---:R-:W-:Y:S01]  /*4030*/  LOP3.LUT R0, RZ, UR4, RZ, 0x33, !PT ;  /* 0x00000004ff007c12 */ /* 0x004fe2000f8e33ff */
[----:B------:R-:W-:Y:S02]  /*4040*/  VOTEU.ANY UR4, UPT, PT ;  /* 0x0000000000047886 */ /* 0x000fe400038e0100 */
[----:B------:R-:W-:Y:S02]  /*4050*/  UFLO.U32 UR4, UR4 ;  /* 0x00000004000472bd */ /* 0x000fe400080e0000 */
[----:B------:R-:W2:Y:S04]  /*4060*/  REDUX UR6, R0 ;  /* 0x00000000000673c4 */ /* 0x000ea80000000000 */
[----:B-1----:R-:W-:-:S02]  /*4070*/  ISETP.EQ.U32.AND P0, PT, R2, UR4, PT ;  /* 0x0000000402007c0c */ /* 0x002fc4000bf02070 */
[----:B----4-:R-:W-:-:S11]  /*4080*/  MOV R2, UR7 ;  /* 0x0000000700027c02 */ /* 0x010fd60008000f00 */
[----:B------:R1:W-:Y:S01]  /*4090*/  @P0 ATOMS.AND RZ, [UR8+0x14], R2 ;  /* 0x00001402ffff098c */ /* 0x0003e2000a800008 */
[----:B--2---:R-:W-:-:S05]  /*40a0*/  IMAD.U32 R0, RZ, RZ, UR6 ;  /* 0x00000006ff007e24 */ /* 0x004fca000f8e00ff */
[----:B------:R1:W-:Y:S01]  /*40b0*/  @P0 ATOMS.AND RZ, [UR8+0x18], R0 ;  /* 0x00001800ffff098c */ /* 0x0003e2000a800008 */
[----:B------:R-:W-:Y:S05]  /*40c0*/  BRA `(.L_x_73) ;  /* 0x0000000000147947 */ /* 0x000fea0003800000 */
.L_x_72:
[----:B------:R-:W-:Y:S02]  /*40d0*/  MOV R2, 0x40f0 ;  /* 0x000040f000027802 */ /* 0x000fe40000000f00 */
[----:B---3-5:R-:W-:Y:S05]  /*40e0*/  CALL.REL.NOINC `($__internal_0_$__cuda_sm10x_tcgen05_guardrail_trap_col_being_dealloced_not_returned_by_alloc) ;  /* 0x0000005000d87944 */ /* 0x028fea0003c00000 */
[----:B------:R-:W-:Y:S05]  /*40f0*/  BRA `(.L_x_73) ;  /* 0x0000000000087947 */ /* 0x000fea0003800000 */
.L_x_71:
[----:B------:R-:W-:Y:S02]  /*4100*/  MOV R2, 0x4120 ;  /* 0x0000412000027802 */ /* 0x000fe40000000f00 */
[----:B---3-5:R-:W-:Y:S05]  /*4110*/  CALL.REL.NOINC `($__internal_2_$__cuda_sm10x_tcgen05_guardrail_trap_unallocated_columns_being_dealloced) ;  /* 0x0000005000e47944 */ /* 0x028fea0003c00000 */
.L_x_73:
[----:B------:R-:W-:Y:S01]  /*4120*/  NOP ;  /* 0x0000000000007918 */ /* 0x000fe20000000000 */
[----:B------:R-:W-:Y:S05]  /*4130*/  EXIT ;  /* 0x000000000000794d */ /* 0x000fea0003800000 */
.L_x_55:
[----:B------:R-:W-:-:S09]  /*4140*/  UISETP.NE.OR UP0, UPT, UR17, 0x3, !UP3 ;  /* 0x000000031100788c */ /* 0x000fd2000df05670 */
[----:B------:R-:W-:Y:S05]  /*4150*/  BRA.U UP0, `(.L_x_74) ;  /* 0x0000001100547547 */ /* 0x000fea000b800000 */
[----:B------:R-:W1:Y:S01]  /*4160*/  LDCU UR31, c[0x0][0x370] ;  /* 0x00006e00ff1f77ac */ /* 0x000e620008000800 */
[----:B------:R-:W2:Y:S01]  /*4170*/  LDC.64 R16, c[0x0][0x348] ;  /* 0x0000d200ff107b82 */ /* 0x000ea20000000a00 */
[----:B------:R-:W-:Y:S02]  /*4180*/  HFMA2 R13, -RZ, RZ, 0, 0 ;  /* 0x00000000ff0d7431 */ /* 0x000fe400000001ff */
[----:B------:R-:W-:Y:S01]  /*4190*/  IMAD.MOV.U32 R15, RZ, RZ, 0x1 ;  /* 0x00000001ff0f7424 */ /* 0x000fe200078e00ff */
[----:B------:R-:W1:Y:S01]  /*41a0*/  LDCU.128 UR48, c[0x0][0xb10] ;  /* 0x00016200ff3077ac */ /* 0x000e620008000c00 */
[----:B------:R-:W-:Y:S01]  /*41b0*/  IMAD.MOV.U32 R14, RZ, RZ, RZ ;  /* 0x000000ffff0e7224 */ /* 0x000fe200078e00ff */
[----:B------:R-:W-:Y:S01]  /*41c0*/  MOV R7, 0x1000 ;  /* 0x0000100000077802 */ /* 0x000fe20000000f00 */
[----:B------:R-:W3:Y:S01]  /*41d0*/  LDCU UR30, c[0x0][0x374] ;  /* 0x00006e80ff1e77ac */ /* 0x000ee20008000800 */
[----:B------:R-:W4:Y:S01]  /*41e0*/  LDC.64 R2, c[0x0][0x888] ;  /* 0x00022200ff027b82 */ /* 0x000f220000000a00 */
[----:B------:R-:W3:Y:S01]  /*41f0*/  LDCU UR15, c[0x0][0xb0c] ;  /* 0x00016180ff0f77ac */ /* 0x000ee20008000800 */
[----:B------:R-:W2:Y:S06]  /*4200*/  LDCU UR41, c[0x0][0xb20] ;  /* 0x00016400ff2977ac */ /* 0x000eac0008000800 */
[----:B------:R-:W4:Y:S01]  /*4210*/  LDC.64 R4, c[0x0][0x890] ;  /* 0x00022400ff047b82 */ /* 0x000f220000000a00 */
[----:B------:R-:W2:Y:S01]  /*4220*/  LDCU UR4, c[0x0][0xb30] ;  /* 0x00016600ff0477ac */ /* 0x000ea20008000800 */
[----:B------:R-:W-:Y:S01]  /*4230*/  UMOV UR21, 0x400 ;  /* 0x0000040000157882 */ /* 0x000fe20000000000 */
[----:B-1----:R-:W-:-:S02]  /*4240*/  UIMAD.WIDE.U32 UR6, UR31, UR48, URZ ;  /* 0x000000301f0672a5 */ /* 0x002fc4000f8e00ff */
[----:B---3--:R-:W-:Y:S02]  /*4250*/  UIMAD.WIDE.U32 UR8, UR30, UR51, URZ ;  /* 0x000000331e0872a5 */ /* 0x008fe4000f8e00ff */
[----:B------:R-:W-:Y:S02]  /*4260*/  ULEA UR21, UR47, UR21, 0x18 ;  /* 0x000000152f157291 */ /* 0x000fe4000f8ec0ff */
[----:B------:R-:W-:Y:S02]  /*4270*/  UPLOP3.LUT UP3, UPT, UPT, UPT, UPT, 0x40, 0x4 ;  /* 0x000000000004789c */ /* 0x000fe40003f6e870 */
[----:B------:R-:W-:Y:S01]  /*4280*/  UIADD3 UR37, UPT, UPT, UR21, 0x58, URZ ;  /* 0x0000005815257890 */ /* 0x000fe2000fffe0ff */
[----:B------:R-:W-:Y:S01]  /*4290*/  UMOV UR6, UR7 ;  /* 0x0000000700067c82 */ /* 0x000fe20008000000 */
[----:B------:R-:W-:Y:S01]  /*42a0*/  UMOV UR38, UR9 ;  /* 0x0000000900267c82 */ /* 0x000fe20008000000 */
[----:B------:R-:W-:Y:S02]  /*42b0*/  UISETP.GE.AND UP0, UPT, UR42, 0x1, UPT ;  /* 0x000000012a00788c */ /* 0x000fe4000bf06270 */
[----:B------:R-:W-:Y:S01]  /*42c0*/  UISETP.NE.AND UP4, UPT, UR42, 0x1, UPT ;  /* 0x000000012a00788c */ /* 0x000fe2000bf85270 */
[----:B------:R-:W1:Y:S01]  /*42d0*/  LDCU.64 UR22, c[0x0][0xb28] ;  /* 0x00016500ff1677ac */ /* 0x000e620008000a00 */
[----:B------:R-:W-:-:S02]  /*42e0*/  UISETP.NE.AND UP6, UPT, UR15, 0x1, UPT ;  /* 0x000000010f00788c */ /* 0x000fc4000bfc5270 */
[----:B------:R-:W-:Y:S02]  /*42f0*/  UISETP.NE.AND UP5, UPT, UR50, 0x1, UPT ;  /* 0x000000013200788c */ /* 0x000fe4000bfa5270 */
[----:B------:R-:W-:Y:S02]  /*4300*/  UIADD3 UR33, UPT, UPT, UR21, 0x40, URZ ;  /* 0x0000004015217890 */ /* 0x000fe4000fffe0ff */
[----:B------:R-:W-:Y:S02]  /*4310*/  UIADD3 UR25, UPT, UPT, UR21, 0x48, URZ ;  /* 0x0000004815197890 */ /* 0x000fe4000fffe0ff */
[----:B------:R-:W-:Y:S02]  /*4320*/  UIADD3 UR17, UPT, UPT, UR21, 0x50, URZ ;  /* 0x0000005015117890 */ /* 0x000fe4000fffe0ff */
[----:B------:R-:W-:Y:S02]  /*4330*/  UPRMT UR37, UR47, 0x654, UR37 ;  /* 0x000006542f257896 */ /* 0x000fe40008000025 */
[----:B------:R-:W-:-:S02]  /*4340*/  USHF.R.U32.HI UR39, URZ, UR49, UR6 ;  /* 0x00000031ff277299 */ /* 0x000fc40008011606 */
[----:B--2---:R-:W-:Y:S02]  /*4350*/  USHF.R.U32.HI UR38, URZ, UR41, UR38 ;  /* 0x00000029ff267299 */ /* 0x004fe40008011626 */
[----:B------:R-:W-:-:S11]  /*4360*/  UISETP.NE.AND UP2, UPT, UR4, 0x1, UPT ;  /* 0x000000010400788c */ /* 0x000fd6000bf45270 */
.L_x_85:
[C---:B------:R-:W-:Y:S02]  /*4370*/  LEA R12, R14.reuse, UR21, 0x3 ;  /* 0x000000150e0c7c11 */ /* 0x040fe4000f8e18ff */
[----:B------:R-:W-:Y:S02]  /*4380*/  SHF.L.U32 R0, R13, 0x1f, RZ ;  /* 0x0000001f0d007819 */ /* 0x000fe400000006ff */
[----:B------:R-:W-:Y:S02]  /*4390*/  LEA R8, R14, UR21, 0x4 ;  /* 0x000000150e087c11 */ /* 0x000fe4000f8e20ff */
[----:B--2---:R-:W2:Y:S02]  /*43a0*/  SYNCS.PHASECHK.TRANS64.TRYWAIT P0, [R12+URZ+0x90], R0 ;  /* 0x000090000c0075a7 */ /* 0x004ea400080011ff */
[----:B--2---:R-:W-:Y:S05]  /*43b0*/  @!P0 BRA `(.L_x_75) ;  /* 0x0000004800d48947 */ /* 0x004fea0003800000 */
.L_x_165:
[----:B------:R-:W3:Y:S01]  /*43c0*/  LDS.128 R8, [R8+0x120] ;  /* 0x0001200008087984 */ /* 0x000ee20000000c00 */
[----:B------:R-:W-:Y:S01]  /*43d0*/  UISETP.GE.AND UP0, UPT, UR42, 0x1, UPT ;  /* 0x000000012a00788c */ /* 0x000fe2000bf06270 */
[----:B------:R-:W-:Y:S01]  /*43e0*/  @!PT LDS RZ, [RZ] ;  /* 0x00000000fffff984 */ /* 0x000fe20000000800 */
[----:B------:R-:W-:Y:S01]  /*43f0*/  @!PT LDS RZ, [RZ] ;  /* 0x00000000fffff984 */ /* 0x000fe20000000800 */
[----:B------:R-:W-:Y:S01]  /*4400*/  @!PT LDS RZ, [RZ] ;  /* 0x00000000fffff984 */ /* 0x000fe20000000800 */
[----:B------:R-:W-:Y:S01]  /*4410*/  @!PT LDS RZ, [RZ] ;  /* 0x00000000fffff984 */ /* 0x000fe20000000800 */
[----:B------:R1:W-:Y:S06]  /*4420*/  MEMBAR.ALL.CTA ;  /* 0x0000000000007992 */ /* 0x0003ec0000008000 */
[----:B-1----:R-:W1:Y:S01]  /*4430*/  FENCE.VIEW.ASYNC.S ;  /* 0x00000000000073c6 */ /* 0x002e620000000000 */
[----:B---3--:R-:W-:Y:S11]  /*4440*/  LOP3.LUT P0, RZ, R10, 0x1, RZ, 0xc0, !PT ;  /* 0x000000010aff7812 */ /* 0x008ff6000780c0ff */
[----:B------:R-:W-:Y:S02]  /*4450*/  @!UPT UIADD3 URZ, UPT, UPT, URZ, URZ, URZ ;  /* 0x000000fffffff290 */ /* 0x000fe4000fffe0ff */
[----:B-1----:R-:W-:Y:S01]  /*4460*/  VOTEU.ANY UP1, P0 ;  /* 0x0000000000ff7886 */ /* 0x002fe20000020100 */
[----:B------:R-:W-:Y:S11]  /*4470*/  PLOP3.LUT P0, PT, PT, PT, UP1, 0x80, 0x8 ;  /* 0x000000000008781c */ /* 0x000ff60003f0f018 */
[----:B------:R-:W-:Y:S02]  /*4480*/  @!UPT UIADD3 URZ, UPT, UPT, URZ, URZ, URZ ;  /* 0x000000fffffff290 */ /* 0x000fe4000fffe0ff */
[----:B--2---:R-:W-:Y:S02]  /*4490*/  @P0 SHF.R.U32.HI R0, RZ, 0x10, R9 ;  /* 0x00000010ff000819 */ /* 0x004fe40000011609 */
[----:B------:R-:W-:Y:S02]  /*44a0*/  @P0 MOV R6, R8 ;  /* 0x0000000800060202 */ /* 0x000fe40000000f00 */
[----:B------:R-:W-:Y:S01]  /*44b0*/  @P0 R2UR UR4, R0 ;  /* 0x00000000000402ca */ /* 0x000fe200000e0000 */
[----:B------:R-:W-:Y:S01]  /*44c0*/  VIADD R0, R12, 0xa0 ;  /* 0x000000a00c007836 */ /* 0x000fe20000000000 */
[----:B------:R-:W-:Y:S02]  /*44d0*/  @P0 LOP3.LUT R8, R9, 0xffff, RZ, 0xc0, !PT ;  /* 0x0000ffff09080812 */ /* 0x000fe400078ec0ff */
[----:B------:R-:W-:Y:S02]  /*44e0*/  @P0 R2UR UR6, R6 ;  /* 0x00000000060602ca */ /* 0x000fe400000e0000 */
[----:B------:R-:W-:Y:S02]  /*44f0*/  PRMT R0, RZ, 0x654, R0 ;  /* 0x00000654ff007816 */ /* 0x000fe40000000000 */
[----:B------:R-:W-:Y:S02]  /*4500*/  @P0 R2UR UR5, R8 ;  /* 0x00000000080502ca */ /* 0x000fe400000e0000 */
[----:B------:R1:W-:Y:S03]  /*4510*/  SYNCS.ARRIVE.TRANS64.RED.A1T0 RZ, [R0+URZ], RZ ;  /* 0x000000ff00ff79a7 */ /* 0x0003e600081004ff */
[----:B------:R-:W-:Y:S04]  /*4520*/  @UP1 UMOV UR29, UR4 ;  /* 0x00000004001d1c82 */ /* 0x000fe80008000000 */
[----:B------:R-:W-:Y:S04]  /*4530*/  @UP1 UMOV UR14, UR6 ;  /* 0x00000006000e1c82 */ /* 0x000fe80008000000 */
[----:B------:R-:W-:Y:S01]  /*4540*/  @UP1 UMOV UR13, UR5 ;  /* 0x00000005000d1c82 */ /* 0x000fe20008000000 */
[----:B------:R-:W-:Y:S05]  /*4550*/  BRA.U !UP0, `(.L_x_76) ;  /* 0x0000000108a47547 */ /* 0x000fea000b800000 */
[----:B------:R-:W-:Y:S02]  /*4560*/  UIMAD.WIDE.U32 UR18, UR13, UR51, URZ ;  /* 0x000000330d1272a5 */ /* 0x000fe4000f8e00ff */
[----:B------:R-:W-:Y:S02]  /*4570*/  UIMAD.WIDE.U32 UR26, UR14, UR48, URZ ;  /* 0x000000300e1a72a5 */ /* 0x000fe4000f8e00ff */
[----:B------:R-:W-:Y:S02]  /*4580*/  USEL UR4, UR30, UR38, !UP5 ;  /* 0x000000261e047287 */ /* 0x000fe4000e800000 */
[----:B------:R-:W-:Y:S02]  /*4590*/  USEL UR7, UR31, UR39, !UP6 ;  /* 0x000000271f077287 */ /* 0x000fe4000f000000 */
[----:B------:R-:W-:Y:S02]  /*45a0*/  UIMAD.WIDE.U32 UR8, UR4, UR22, URZ ;  /* 0x00000016040872a5 */ /* 0x000fe4000f8e00ff */
[----:B------:R-:W-:Y:S01]  /*45b0*/  UIMAD.WIDE.U32 UR10, UR7, UR22, URZ ;  /* 0x00000016070a72a5 */ /* 0x000fe2000f8e00ff */
[----:B------:R-:W-:Y:S02]  /*45c0*/  UMOV UR5, UR19 ;  /* 0x0000001300057c82 */ /* 0x000fe40008000000 */
[----:B------:R-:W-:Y:S03]  /*45d0*/  USHF.R.U32.HI UR6, URZ, UR41, UR5 ;  /* 0x00000029ff067299 */ /* 0x000fe60008011605 */
[----:B------:R-:W-:Y:S01]  /*45e0*/  UMOV UR5, UR27 ;  /* 0x0000001b00057c82 */ /* 0x000fe20008000000 */
[----:B------:R-:W-:Y:S02]  /*45f0*/  USEL UR6, UR13, UR6, !UP5 ;  /* 0x000000060d067287 */ /* 0x000fe4000e800000 */
[----:B------:R-:W-:Y:S03]  /*4600*/  USHF.R.U32.HI UR12, URZ, UR49, UR5 ;  /* 0x00000031ff0c7299 */ /* 0x000fe60008011605 */
[----:B------:R-:W-:Y:S02]  /*4610*/  UMOV UR5, UR9 ;  /* 0x0000000900057c82 */ /* 0x000fe40008000000 */
[----:B------:R-:W-:Y:S03]  /*4620*/  @UP4 USHF.R.U32.HI UR4, URZ, UR23, UR5 ;  /* 0x00000017ff044299 */ /* 0x000fe60008011605 */
[----:B------:R-:W-:Y:S01]  /*4630*/  UMOV UR5, UR11 ;  /* 0x0000000b00057c82 */ /* 0x000fe20008000000 */
[----:B------:R-:W-:Y:S02]  /*4640*/  UIMAD UR4, UR42, UR4, URZ ;  /* 0x000000042a0472a4 */ /* 0x000fe4000f8e02ff */
[----:B------:R-:W-:Y:S02]  /*4650*/  @UP4 USHF.R.U32.HI UR7, URZ, UR23, UR5 ;  /* 0x00000017ff074299 */ /* 0x000fe40008011605 */
[----:B------:R-:W-:Y:S02]  /*4660*/  UIMAD.WIDE.U32 UR10, UR6, UR22, URZ ;  /* 0x00000016060a72a5 */ /* 0x000fe4000f8e00ff */
[----:B------:R-:W-:Y:S02]  /*4670*/  USEL UR5, UR14, UR12, !UP6 ;  /* 0x0000000c0e057287 */ /* 0x000fe4000f000000 */
[----:B------:R-:W-:Y:S02]  /*4680*/  UIMAD UR8, UR42, UR7, URZ ;  /* 0x000000072a0872a4 */ /* 0x000fe4000f8e02ff */
[----:B------:R-:W-:Y:S03]  /*4690*/  UISETP.GE.AND UP0, UPT, UR6, UR4, UPT ;  /* 0x000000040600728c */ /* 0x000fe6000bf06270 */
[----:B------:R-:W-:Y:S01]  /*46a0*/  UMOV UR4, UR11 ;  /* 0x0000000b00047c82 */ /* 0x000fe20008000000 */
[----:B------:R-:W-:Y:S02]  /*46b0*/  UISETP.GE.OR UP0, UPT, UR5, UR8, UP0 ;  /* 0x000000080500728c */ /* 0x000fe40008706670 */
[----:B------:R-:W-:Y:S02]  /*46c0*/  USHF.R.U32.HI UR4, URZ, UR23, UR4 ;  /* 0x00000017ff047299 */ /* 0x000fe40008011604 */
[----:B------:R-:W-:Y:S02]  /*46d0*/  UIMAD.WIDE.U32 UR8, UR5, UR22, URZ ;  /* 0x00000016050872a5 */ /* 0x000fe4000f8e00ff */
[----:B------:R-:W-:Y:S04]  /*46e0*/  USEL UR10, UR6, UR4, !UP4 ;  /* 0x00000004060a7287 */ /* 0x000fe8000e000000 */
[----:B------:R-:W-:Y:S01]  /*46f0*/  UIADD3 UR11, UPT, UPT, -UR10, URZ, URZ ;  /* 0x000000ff0a0b7290 */ /* 0x000fe2000fffe1ff */
[----:B------:R-:W-:Y:S02]  /*4700*/  @!UP0 UMOV UR4, UR9 ;  /* 0x0000000900048c82 */ /* 0x000fe40008000000 */
[----:B------:R-:W-:Y:S02]  /*4710*/  @!UP0 USHF.R.U32.HI UR4, URZ, UR23, UR4 ;  /* 0x00000017ff048299 */ /* 0x000fe40008011604 */
[----:B------:R-:W-:Y:S02]  /*4720*/  UIMAD UR8, UR42, UR11, UR6 ;  /* 0x0000000b2a0872a4 */ /* 0x000fe4000f8e0206 */
[----:B------:R-:W-:Y:S04]  /*4730*/  @!UP0 USEL UR4, UR5, UR4, !UP4 ;  /* 0x0000000405048287 */ /* 0x000fe8000e000000 */
[----:B------:R-:W-:Y:S02]  /*4740*/  @!UP0 UIMAD UR8, UR7, UR8, UR4 ;  /* 0x00000008070882a4 */ /* 0x000fe4000f8e0204 */
[----:B------:R-:W-:Y:S02]  /*4750*/  @!UP0 UIADD3 UR9, UPT, UPT, UR10, -UR4, URZ ;  /* 0x800000040a098290 */ /* 0x000fe4000fffe0ff */
[----:B------:R-:W-:Y:S02]  /*4760*/  UIADD3 UR4, UPT, UPT, -UR5, URZ, URZ ;  /* 0x000000ff05047290 */ /* 0x000fe4000fffe1ff */
[----:B------:R-:W-:Y:S02]  /*4770*/  UIADD3 UR7, UPT, UPT, -UR6, URZ, URZ ;  /* 0x000000ff06077290 */ /* 0x000fe4000fffe1ff */
[----:B------:R-:W-:Y:S02]  /*4780*/  @!UP0 UIMAD UR6, UR9, UR42, UR5 ;  /* 0x0000002a090682a4 */ /* 0x000fe4000f8e0205 */
[----:B------:R-:W-:Y:S02]  /*4790*/  UIMAD UR14, UR15, UR4, UR14 ;  /* 0x000000040f0e72a4 */ /* 0x000fe4000f8e020e */
[----:B------:R-:W-:Y:S01]  /*47a0*/  UIMAD UR13, UR50, UR7, UR13 ;  /* 0x00000007320d72a4 */ /* 0x000fe2000f8e020d */
[----:B------:R-:W-:Y:S02]  /*47b0*/  @!UP0 UMOV UR5, UR8 ;  /* 0x0000000800058c82 */ /* 0x000fe40008000000 */
[----:B------:R-:W-:Y:S02]  /*47c0*/  UIMAD UR14, UR5, UR15, UR14 ;  /* 0x0000000f050e72a4 */ /* 0x000fe4000f8e020e */
[----:B------:R-:W-:Y:S11]  /*47d0*/  UIMAD UR13, UR6, UR50, UR13 ;  /* 0x00000032060d72a4 */ /* 0x000ff6000f8e020d */
[----:B------:R-:W-:Y:S01]  /*47e0*/  @!UPT UIADD3 URZ, UPT, UPT, URZ, URZ, URZ ;  /* 0x000000fffffff290 */ /* 0x000fe2000fffe0ff */
.L_x_76:
[----:B------:R-:W2:Y:S01]  /*47f0*/  @!UP2 LDCU.128 UR8, c[0x0][0xb10] ;  /* 0x00016200ff08a7ac */ /* 0x000ea20008000c00 */
[C---:B----4-:R-:W-:Y:S02]  /*4800*/  ISETP.NE.U32.AND P1, PT, R4.reuse, RZ, PT ;  /* 0x000000ff0400720c */ /* 0x050fe40003f25070 */
[----:B------:R-:W-:Y:S02]  /*4810*/  ISETP.NE.U32.AND P0, PT, R4, RZ, PT ;  /* 0x000000ff0400720c */ /* 0x000fe40003f05070 */
[C---:B------:R-:W-:Y:S02]  /*4820*/  ISETP.NE.AND.EX P1, PT, R5.reuse, RZ, PT, P1 ;  /* 0x000000ff0500720c */ /* 0x040fe40003f25310 */
[----:B------:R-:W-:Y:S01]  /*4830*/  ISETP.NE.AND.EX P0, PT, R5, RZ, PT, P0 ;  /* 0x000000ff0500720c */ /* 0x000fe20003f05300 */
[----:B------:R-:W3:Y:S01]  /*4840*/  @!UP2 LDCU UR5, c[0x0][0xb0c] ;  /* 0x00016180ff05a7ac */ /* 0x000ee20008000800 */
[----:B------:R-:W-:Y:S01]  /*4850*/  SHF.L.U32 R9, R15, 0x1f, RZ ;  /* 0x0000001f0f097819 */ /* 0x000fe200000006ff */
[----:B------:R-:W-:Y:S02]  /*4860*/  USHF.L.U32 UR35, UR16, 0x6, URZ ;  /* 0x0000000610237899 */ /* 0x000fe400080006ff */
[----:B------:R-:W-:Y:S02]  /*4870*/  USHF.L.U32 UR34, UR20, 0x7, URZ ;  /* 0x0000000714227899 */ /* 0x000fe400080006ff */
[----:B--2---:R-:W-:Y:S07]  /*4880*/  UIMAD.WIDE.U32 UR6, UR14, UR8, URZ ;  /* 0x000000080e0672a5 */ /* 0x004fee000f8e00ff */
[----:B------:R-:W-:Y:S01]  /*4890*/  @!UP2 UMOV UR4, UR7 ;  /* 0x000000070004ac82 */ /* 0x000fe20008000000 */
[----:B---3--:R-:W-:Y:S02]  /*48a0*/  @!UP2 UISETP.NE.AND UP0, UPT, UR5, 0x1, UPT ;  /* 0x000000010500a88c */ /* 0x008fe4000bf05270 */
[----:B------:R-:W-:Y:S02]  /*48b0*/  @!UP2 USHF.R.U32.HI UR4, URZ, UR9, UR4 ;  /* 0x00000009ff04a299 */ /* 0x000fe40008011604 */
[----:B------:R-:W-:Y:S02]  /*48c0*/  UIMAD.WIDE.U32 UR6, UR13, UR11, URZ ;  /* 0x0000000b0d0672a5 */ /* 0x000fe4000f8e00ff */
[----:B------:R-:W-:Y:S02]  /*48d0*/  @!UP2 USEL UR8, UR14, UR4, !UP0 ;  /* 0x000000040e08a287 */ /* 0x000fe4000c000000 */
[----:B------:R-:W-:Y:S03]  /*48e0*/  @!UP2 UISETP.NE.AND UP0, UPT, UR10, 0x1, UPT ;  /* 0x000000010a00a88c */ /* 0x000fe6000bf05270 */
[----:B------:R-:W-:Y:S02]  /*48f0*/  @!UP2 UMOV UR6, UR7 ;  /* 0x000000070006ac82 */ /* 0x000fe40008000000 */
[----:B------:R-:W2:Y:S02]  /*4900*/  @!UP2 LDCU UR4, c[0x0][0xb20] ;  /* 0x00016400ff04a7ac */ /* 0x000ea40008000800 */
[----:B--2---:R-:W-:Y:S04]  /*4910*/  @!UP2 USHF.R.U32.HI UR6, URZ, UR4, UR6 ;  /* 0x00000004ff06a299 */ /* 0x004fe80008011606 */
[----:B------:R-:W-:Y:S04]  /*4920*/  @!UP2 USEL UR6, UR13, UR6, !UP0 ;  /* 0x000000060d06a287 */ /* 0x000fe8000c000000 */
[----:B------:R-:W-:Y:S02]  /*4930*/  @!UP2 UIADD3 UR4, UPT, UPT, -UR8, UR6, URZ ;  /* 0x000000060804a290 */ /* 0x000fe4000fffe1ff */
[----:B------:R-:W-:Y:S02]  /*4940*/  @!UP2 UIADD3 UR6, UPT, UPT, UR8, -UR6, URZ ;  /* 0x800000060806a290 */ /* 0x000fe4000fffe0ff */
[----:B------:R-:W-:Y:S02]  /*4950*/  @!UP2 UIMAD UR14, UR4, UR5, UR14 ;  /* 0x00000005040ea2a4 */ /* 0x000fe4000f8e020e */
[----:B------:R-:W-:Y:S01]  /*4960*/  @!UP2 UIMAD UR13, UR6, UR10, UR13 ;  /* 0x0000000a060da2a4 */ /* 0x000fe2000f8e020d */
[----:B------:R-:W-:Y:S11]  /*4970*/  BRA.U UP3, `(.L_x_77) ;  /* 0x0000000103107547 */ /* 0x000ff6000b800000 */
[----:B------:R-:W-:Y:S04]  /*4980*/  MOV R6, UR40 ;  /* 0x0000002800067c02 */ /* 0x000fe80008000f00 */
[----:B------:R-:W-:Y:S04]  /*4990*/  SHF.L.U32 R6, R6, 0x1f, RZ ;  /* 0x0000001f06067819 */ /* 0x000fe800000006ff */
[----:B------:R-:W2:Y:S02]  /*49a0*/  SYNCS.PHASECHK.TRANS64.TRYWAIT P2, [UR21+0x88], R6 ;  /* 0x00008806ff0075a7 */ /* 0x000ea40008041115 */
[----:B--2---:R-:W-:Y:S05]  /*49b0*/  @!P2 BRA `(.L_x_78) ;  /* 0x000000440068a947 */ /* 0x004fea0003800000 */
.L_x_77:
[----:B------:R-:W-:Y:S05]  /*49c0*/  @!P1 BRA `(.L_x_79) ;  /* 0x0000000000309947 */ /* 0x000fea0003800000 */
[----:B------:R-:W-:Y:S01]  /*49d0*/  ISETP.NE.U32.AND P1, PT, R2, RZ, PT ;  /* 0x000000ff0200720c */ /* 0x000fe20003f25070 */
[----:B------:R-:W2:Y:S01]  /*49e0*/  LDCU.64 UR4, c[0x0][0x358] ;  /* 0x00006b00ff0477ac */ /* 0x000ea20008000a00 */
[----:B------:R-:W-:Y:S02]  /*49f0*/  IMAD.MOV.U32 R45, RZ, RZ, 0x1 ;  /* 0x00000001ff2d7424 */ /* 0x000fe400078e00ff */
[----:B------:R-:W-:Y:S11]  /*4a00*/  ISETP.NE.AND.EX P1, PT, R3, RZ, PT, P1 ;  /* 0x000000ff0300720c */ /* 0x000ff60003f25310 */
[----:B------:R-:W-:Y:S02]  /*4a10*/  @!UPT UIADD3 URZ, UPT, UPT, URZ, URZ, URZ ;  /* 0x000000fffffff290 */ /* 0x000fe4000fffe0ff */
[----:B------:R-:W3:Y:S01]  /*4a20*/  @P1 LDC.64 R10, c[0x0][0x888] ;  /* 0x00022200ff0a1b82 */ /* 0x000ee20000000a00 */
[----:B-1----:R-:W-:Y:S04]  /*4a30*/  @P1 IMAD R0, R4, UR36, RZ ;  /* 0x0000002404001c24 */ /* 0x002fe8000f8e02ff */
[----:B---3--:R-:W-:Y:S04]  /*4a40*/  @P1 IMAD.WIDE R10, R0, 0x4, R10 ;  /* 0x00000004000a1825 */ /* 0x008fe800078e020a */
[----:B------:R-:W-:Y:S01]  /*4a50*/  HFMA2 R0, -RZ, RZ, 0, 5.9604644775390625e-08 ;  /* 0x00000001ff007431 */ /* 0x000fe200000001ff */
[----:B--2--5:R2:W5:Y:S04]  /*4a60*/  @P1 LDG.E R27, desc[UR4][R10.64] ;  /* 0x000000040a1b1981 */ /* 0x024568000c1e1900 */
[----:B------:R-:W-:Y:S01]  /*4a70*/  @!P1 PRMT R45, R0, 0x7610, R45 ;  /* 0x00007610002d9816 */ /* 0x000fe2000000002d */
[----:B--2---:R-:W3:Y:S06]  /*4a80*/  @!P1 LDC R27, c[0x0][0x880] ;  /* 0x00022000ff1b9b82 */ /* 0x004eec0000000800 */
.L_x_79:
[----:B---3-5:R-:W-:Y:S01]  /*4a90*/  @!P0 FSETP.EQ.AND P1, PT, R27, RZ, PT ;  /* 0x000000ff1b00820b */ /* 0x028fe20003f22000 */
[----:B------:R-:W-:Y:S01]  /*4aa0*/  @!UPT UIADD3 URZ, UPT, UPT, URZ, URZ, URZ ;  /* 0x000000fffffff290 */ /* 0x000fe2000fffe0ff */
[----:B------:R-:W-:Y:S11]  /*4ab0*/  @!P0 BRA `(.L_x_80) ;  /* 0x0000000000188947 */ /* 0x000ff60003800000 */
[----:B------:R-:W-:Y:S02]  /*4ac0*/  LOP3.LUT P0, RZ, R45, 0xff, RZ, 0xc0, !PT ;  /* 0x000000ff2dff7812 */ /* 0x000fe4000780c0ff */
[----:B------:R-:W-:Y:S04]  /*4ad0*/  ISETP.NE.U32.AND P1, PT, R2, RZ, PT ;  /* 0x000000ff0200720c */ /* 0x000fe80003f25070 */
[----:B------:R-:W-:Y:S04]  /*4ae0*/  ISETP.NE.AND.EX P1, PT, R3, RZ, PT, P1 ;  /* 0x000000ff0300720c */ /* 0x000fe80003f25310 */
[----:B------:R-:W-:Y:S03]  /*4af0*/  PLOP3.LUT P1, PT, P1, PT, PT, 0x8, 0x80 ;  /* 0x000000000080781c */ /* 0x000fe60000f2e170 */
[----:B------:R-:W-:Y:S11]  /*4b00*/  @P0 FSETP.EQ.AND P1, PT, R27, RZ, PT ;  /* 0x000000ff1b00020b */ /* 0x000ff60003f22000 */
[----:B------:R-:W-:Y:S02]  /*4b10*/  @!UPT UIADD3 URZ, UPT, UPT, URZ, URZ, URZ ;  /* 0x000000fffffff290 */ /* 0x000fe4000fffe0ff */
.L_x_80:
[----:B------:R-:W2:Y:S01]  /*4b20*/  SYNCS.PHASECHK.TRANS64.TRYWAIT P2, [UR21+0x60], R9 ;  /* 0x00006009ff0075a7 */ /* 0x000ea20008041115 */
[----:B------:R-:W-:Y:S04]  /*4b30*/  ELECT P0, URZ, PT ;  /* 0x0000000000ff782f */ /* 0x000fe80003800000 */
[----:B------:R-:W-:Y:S11]  /*4b40*/  PLOP3.LUT P1, PT, P1, P0, PT, 0xf2, 0x2f ;  /* 0x00000000002f781c */ /* 0x000ff60000f21e72 */
[----:B------:R-:W-:Y:S02]  /*4b50*/  @!UPT UIADD3 URZ, UPT, UPT, URZ, URZ, URZ ;  /* 0x000000fffffff290 */ /* 0x000fe4000fffe0ff */
[----:B------:R-:W-:Y:S05]  /*4b60*/  @!P1 IADD3 R8, P0, PT, R16, 0x580, RZ ;  /* 0x0000058010089810 */ /* 0x000fea0007f1e0ff */
[----:B-1----:R-:W-:Y:S01]  /*4b70*/  @!P1 IMAD.X R6, RZ, RZ, R17, P0 ;  /* 0x000000ffff069224 */ /* 0x002fe200000e0611 */
[----:B--2---:R-:W-:Y:S07]  /*4b80*/  @!P2 BRA `(.L_x_81) ;  /* 0x00000044000ca947 */ /* 0x004fee0003800000 */
.L_x_168:
[----:B------:R-:W-:Y:S01]  /*4b90*/  @!P1 R2UR UR5, R8 ;  /* 0x00000000080592ca */ /* 0x000fe200000e0000 */
[----:B------:R-:W-:Y:S01]  /*4ba0*/  VOTEU.ALL UP0, P1 ;  /* 0x0000000000ff7886 */ /* 0x000fe20000800000 */
[----:B------:R-:W-:Y:S01]  /*4bb0*/  @!P1 R2UR UR4, R6 ;  /* 0x00000000060492ca */ /* 0x000fe200000e0000 */
[----:B-1----:R-:W-:Y:S01]  /*4bc0*/  @!P1 IMAD.MOV.U32 R0, RZ, RZ, 0x1000 ;  /* 0x00001000ff009424 */ /* 0x002fe200078e00ff */
[----:B------:R-:W-:Y:S01]  /*4bd0*/  UMOV UR8, 0x0 ;  /* 0x0000000000087882 */ /* 0x000fe20000000000 */
[----:B------:R-:W-:Y:S01]  /*4be0*/  UMOV UR9, 0x10000000 ;  /* 0x1000000000097882 */ /* 0x000fe20000000000 */
[----:B------:R-:W-:Y:S01]  /*4bf0*/  @!UP0 UIADD3 UR32, UPT, UPT, UR21, 0x200, URZ ;  /* 0x0000020015208890 */ /* 0x000fe2000fffe0ff */
[----:B------:R-:W-:Y:S01]  /*4c00*/  @!P1 IADD3 R8, P0, PT, R16, 0x580, RZ ;  /* 0x0000058010089810 */ /* 0x000fe20007f1e0ff */
[----:B------:R-:W-:Y:S01]  /*4c10*/  VOTEU.ALL UP0, P1 ;  /* 0x0000000000ff7886 */ /* 0x000fe20000800000 */
[----:B------:R-:W-:Y:S03]  /*4c20*/  UPRMT UR6, UR47, 0x654, UR33 ;  /* 0x000006542f067896 */ /* 0x000fe60008000021 */
[----:B------:R-:W-:Y:S02]  /*4c30*/  @!P1 IMAD.X R6, RZ, RZ, R17, P0 ;  /* 0x000000ffff069224 */ /* 0x000fe400000e0611 */
[----:B------:R-:W-:Y:S02]  /*4c40*/  IMAD.U32 R10, RZ, RZ, UR5 ;  /* 0x00000005ff0a7e24 */ /* 0x000fe4000f8e00ff */
[----:B------:R-:W-:Y:S03]  /*4c50*/  IMAD.U32 R11, RZ, RZ, UR4 ;  /* 0x00000004ff0b7e24 */ /* 0x000fe6000f8e00ff */
[----:B------:R-:W-:Y:S02]  /*4c60*/  @!P1 R2UR UR4, R10 ;  /* 0x000000000a0492ca */ /* 0x000fe400000e0000 */
[----:B------:R-:W-:Y:S11]  /*4c70*/  @!P1 R2UR UR5, R11 ;  /* 0x000000000b0592ca */ /* 0x000ff600000e0000 */
[----:B------:R-:W-:Y:S02]  /*4c80*/  @!UPT UIADD3 URZ, UPT, UPT, URZ, URZ, URZ ;  /* 0x000000fffffff290 */ /* 0x000fe4000fffe0ff */
[----:B------:R1:W-:Y:S01]  /*4c90*/  @!UP0 UTMALDG.3D [UR32], [UR4], desc[UR8] ;  /* 0x00000820040085b4 */ /* 0x0003e20008011000 */
[----:B------:R1:W-:Y:S01]  /*4ca0*/  @!P1 SYNCS.ARRIVE.TRANS64.RED.A0TR RZ, [UR21+0x40], R0 ;  /* 0x00004000ffff99a7 */ /* 0x0003e20008300415 */
[----:B------:R-:W-:Y:S01]  /*4cb0*/  SYNCS.ARRIVE.TRANS64.RED.A1T0 RZ, [UR6], RZ ;  /* 0x000000ffffff79a7 */ /* 0x000fe20008100406 */
[----:B------:R-:W2:Y:S02]  /*4cc0*/  SYNCS.PHASECHK.TRANS64.TRYWAIT P2, [UR21+0x68], R9 ;  /* 0x00006809ff0075a7 */ /* 0x000ea40008041115 */
[----:B-12---:R-:W-:Y:S05]  /*4cd0*/  @!P2 BRA `(.L_x_82) ;  /* 0x0000004000d0a947 */ /* 0x006fea0003800000 */
.L_x_170:
        /* <DEDUP_REMOVED lines=8> */
[----:B------:R-:W-:Y:S01]  /*4d60*/  @!UP0 UIADD3 UR24, UPT, UPT, UR21, 0x1200, URZ ;  /* 0x0000120015188890 */ /* 0x000fe2000fffe0ff */
[----:B------:R-:W-:Y:S01]  /*4d70*/  VOTEU.ALL UP0, P1 ;  /* 0x0000000000ff7886 */ /* 0x000fe20000800000 */
[----:B------:R-:W-:Y:S01]  /*4d80*/  UMOV UR27, UR35 ;  /* 0x00000023001b7c82 */ /* 0x000fe20008000000 */
[----:B------:R-:W-:Y:S02]  /*4d90*/  UMOV UR28, UR36 ;  /* 0x00000024001c7c82 */ /* 0x000fe40008000000 */
[----:B------:R-:W-:Y:S01]  /*4da0*/  IMAD.U32 R10, RZ, RZ, UR5 ;  /* 0x00000005ff0a7e24 */ /* 0x000fe2000f8e00ff */
[----:B------:R-:W-:Y:S01]  /*4db0*/  UPRMT UR6, UR47, 0x654, UR25 ;  /* 0x000006542f067896 */ /* 0x000fe20008000019 */
[----:B------:R-:W-:Y:S02]  /*4dc0*/  IMAD.U32 R11, RZ, RZ, UR4 ;  /* 0x00000004ff0b7e24 */ /* 0x000fe4000f8e00ff */
[----:B------:R-:W-:Y:S01]  /*4dd0*/  @!P1 IMAD.X R6, RZ, RZ, R17, P0 ;  /* 0x000000ffff069224 */ /* 0x000fe200000e0611 */
        /* <DEDUP_REMOVED lines=8> */
.L_x_172:
[----:B------:R-:W-:Y:S01]  /*4e60*/  @!P1 R2UR UR5, R8 ;  /* 0x00000000080592ca */ /* 0x000fe200000e0000 */
[----:B------:R-:W-:Y:S01]  /*4e70*/  VOTEU.ALL UP0, P1 ;  /* 0x0000000000ff7886 */ /* 0x000fe20000800000 */
[----:B------:R-:W-:Y:S01]  /*4e80*/  @!P1 R2UR UR4, R6 ;  /* 0x00000000060492ca */ /* 0x000fe200000e0000 */
[----:B-1----:R-:W-:Y:S01]  /*4e90*/  @!P1 IMAD.MOV.U32 R0, RZ, RZ, 0x1000 ;  /* 0x00001000ff009424 */ /* 0x002fe200078e00ff */
[----:B------:R-:W-:Y:S01]  /*4ea0*/  UMOV UR8, 0x0 ;  /* 0x0000000000087882 */ /* 0x000fe20000000000 */
[----:B------:R-:W-:Y:S01]  /*4eb0*/  UMOV UR9, 0x10000000 ;  /* 0x1000000000097882 */ /* 0x000fe20000000000 */
[----:B------:R-:W-:Y:S01]  /*4ec0*/  @!UP0 UIADD3 UR18, UPT, UPT, UR34, 0x40, URZ ;  /* 0x0000004022128890 */ /* 0x000fe2000fffe0ff */
[----:B------:R-:W-:Y:S01]  /*4ed0*/  VIADD R14, R14, 0x1 ;  /* 0x000000010e0e7836 */ /* 0x000fe20000000000 */
[----:B------:R-:W-:Y:S01]  /*4ee0*/  @!UP0 UIADD3 UR16, UPT, UPT, UR21, 0x2200, URZ ;  /* 0x0000220015108890 */ /* 0x000fe2000fffe0ff */
[----:B------:R-:W-:Y:S01]  /*4ef0*/  VOTEU.ALL UP0, P1 ;  /* 0x0000000000ff7886 */ /* 0x000fe20000800000 */
[----:B------:R-:W-:Y:S01]  /*4f00*/  UMOV UR19, UR35 ;  /* 0x0000002300137c82 */ /* 0x000fe20008000000 */
[----:B------:R-:W-:Y:S02]  /*4f10*/  UMOV UR20, UR36 ;  /* 0x0000002400147c82 */ /* 0x000fe40008000000 */
[----:B------:R-:W-:Y:S01]  /*4f20*/  IMAD.U32 R10, RZ, RZ, UR5 ;  /* 0x00000005ff0a7e24 */ /* 0x000fe2000f8e00ff */
[----:B------:R-:W-:Y:S01]  /*4f30*/  UPRMT UR6, UR47, 0x654, UR17 ;  /* 0x000006542f067896 */ /* 0x000fe20008000011 */
        /* <DEDUP_REMOVED lines=9> */
.L_x_174:
[----:B------:R-:W-:Y:S01]  /*4fd0*/  @!P1 IADD3 R6, P0, PT, R16, 0x580, RZ ;  /* 0x0000058010069810 */ /* 0x000fe20007f1e0ff */
[----:B------:R-:W-:Y:S01]  /*4fe0*/  VOTEU.ALL UP0, P1 ;  /* 0x0000000000ff7886 */ /* 0x000fe20000800000 */
[----:B------:R-:W-:Y:S01]  /*4ff0*/  UMOV UR6, 0x0 ;  /* 0x0000000000067882 */ /* 0x000fe20000000000 */
[----:B------:R-:W-:Y:S01]  /*5000*/  UMOV UR7, 0x10000000 ;  /* 0x1000000000077882 */ /* 0x000fe20000000000 */
[----:B------:R-:W-:Y:S01]  /*5010*/  @!P1 R2UR UR5, R6 ;  /* 0x00000000060592ca */ /* 0x000fe200000e0000 */
[----:B-1----:R-:W-:Y:S01]  /*5020*/  @!P1 IMAD.X R0, RZ, RZ, R17, P0 ;  /* 0x000000ffff009224 */ /* 0x002fe200000e0611 */
[----:B------:R-:W-:Y:S01]  /*5030*/  @!UP0 UIADD3 UR10, UPT, UPT, UR34, 0x60, URZ ;  /* 0x00000060220a8890 */ /* 0x000fe2000fffe0ff */
[----:B------:R-:W-:Y:S01]  /*5040*/  R2UR UR16, R47 ;  /* 0x000000002f1072ca */ /* 0x000fe200000e0000 */
[----:B------:R-:W-:Y:S01]  /*5050*/  @!UP0 UIADD3 UR8, UPT, UPT, UR21, 0x3200, URZ ;  /* 0x0000320015088890 */ /* 0x000fe2000fffe0ff */
[----:B------:R-:W-:Y:S01]  /*5060*/  ISETP.NE.AND P0, PT, R14, 0x2, PT ;  /* 0x000000020e00780c */ /* 0x000fe20003f05270 */
[----:B------:R-:W-:Y:S01]  /*5070*/  @!UP0 UIADD3 UR9, UPT, UPT, UR21, 0x58, URZ ;  /* 0x0000005815098890 */ /* 0x000fe2000fffe0ff */
[----:B------:R-:W-:Y:S01]  /*5080*/  @!P1 R2UR UR4, R0 ;  /* 0x00000000000492ca */ /* 0x000fe200000e0000 */
[----:B------:R-:W-:Y:S01]  /*5090*/  VOTEU.ALL UP0, P1 ;  /* 0x0000000000ff7886 */ /* 0x000fe20000800000 */
[----:B------:R-:W-:Y:S01]  /*50a0*/  UMOV UR11, UR35 ;  /* 0x00000023000b7c82 */ /* 0x000fe20008000000 */
[----:B------:R-:W-:Y:S01]  /*50b0*/  UMOV UR12, UR36 ;  /* 0x00000024000c7c82 */ /* 0x000fe20008000000 */
[----:B------:R-:W-:Y:S01]  /*50c0*/  SEL R0, RZ, 0x1, P0 ;  /* 0x00000001ff007807 */ /* 0x000fe20000000000 */
[----:B------:R-:W-:Y:S01]  /*50d0*/  UIADD3 UR20, UPT, UPT, UR13, UR63, URZ ;  /* 0x0000003f0d147290 */ /* 0x000fe2000fffe0ff */
[----:B------:R-:W-:Y:S01]  /*50e0*/  IMAD.U32 R8, RZ, RZ, UR5 ;  /* 0x00000005ff087e24 */ /* 0x000fe2000f8e00ff */
[----:B------:R-:W-:Y:S01]  /*50f0*/  LOP3.LUT R15, R15, 0x1, RZ, 0x3c, !PT ;  /* 0x000000010f0f7812 */ /* 0x000fe200078e3cff */
[----:B------:R-:W-:Y:S01]  /*5100*/  UPLOP3.LUT UP3, UPT, UPT, UPT, UPT, 0x80, 0x8 ;  /* 0x000000000008789c */ /* 0x000fe20003f6f070 */
[----:B------:R-:W-:Y:S01]  /*5110*/  LOP3.LUT R13, R13, R0, RZ, 0x3c, !PT ;  /* 0x000000000d0d7212 */ /* 0x000fe200078e3cff */
[----:B------:R-:W-:Y:S01]  /*5120*/  UIADD3 UR16, UPT, UPT, UR14, UR16, URZ ;  /* 0x000000100e107290 */ /* 0x000fe2000fffe0ff */
[----:B------:R-:W-:Y:S01]  /*5130*/  SEL R14, R14, RZ, P0 ;  /* 0x000000ff0e0e7207 */ /* 0x000fe20000000000 */
[----:B------:R-:W-:Y:S01]  /*5140*/  UMOV UR36, UR29 ;  /* 0x0000001d00247c82 */ /* 0x000fe20008000000 */
[----:B------:R-:W-:Y:S01]  /*5150*/  IMAD.U32 R9, RZ, RZ, UR4 ;  /* 0x00000004ff097e24 */ /* 0x000fe2000f8e00ff */
[----:B------:R-:W-:Y:S04]  /*5160*/  @!P1 R2UR UR4, R8 ;  /* 0x00000000080492ca */ /* 0x000fe800000e0000 */
[----:B------:R-:W-:Y:S11]  /*5170*/  @!P1 R2UR UR5, R9 ;  /* 0x00000000090592ca */ /* 0x000ff600000e0000 */
[----:B------:R-:W-:Y:S02]  /*5180*/  @!UPT UIADD3 URZ, UPT, UPT, URZ, URZ, URZ ;  /* 0x000000fffffff290 */ /* 0x000fe4000fffe0ff */
[----:B------:R2:W-:Y:S01]  /*5190*/  @!UP0 UTMALDG.3D [UR8], [UR4], desc[UR6] ;  /* 0x00000608040085b4 */ /* 0x0005e20008011000 */
[----:B------:R2:W-:Y:S01]  /*51a0*/  @!P1 SYNCS.ARRIVE.TRANS64.RED.A0TR RZ, [UR21+0x58], R7 ;  /* 0x00005807ffff99a7 */ /* 0x0005e20008300415 */
[----:B------:R-:W-:Y:S01]  /*51b0*/  SYNCS.ARRIVE.TRANS64.RED.A1T0 RZ, [UR37], RZ ;  /* 0x000000ffffff79a7 */ /* 0x000fe20008100425 */
[----:B------:R-:W-:Y:S05]  /*51c0*/  BRA.U UP1, `(.L_x_85) ;  /* 0xfffffff101687547 */ /* 0x000fea000b83ffff */
[----:B------:R-:W-:-:S04]  /*51d0*/  SHF.L.U32 R2, R15, 0x1f, RZ ;  /* 0x0000001f0f027819 */ /* 0x000fc800000006ff */
[----:B------:R-:W1:Y:S02]  /*51e0*/  SYNCS.PHASECHK.TRANS64.TRYWAIT P0, [UR21+0x60], R2 ;  /* 0x00006002ff0075a7 */ /* 0x000e640008001115 */
[----:B-1----:R-:W-:Y:S05]  /*51f0*/  @!P0 BRA `(.L_x_86) ;  /* 0x0000003c00d08947 */ /* 0x002fea0003800000 */
.L_x_176:
[----:B------:R-:W3:Y:S02]  /*5200*/  SYNCS.PHASECHK.TRANS64.TRYWAIT P0, [UR21+0x68], R2 ;  /* 0x00006802ff0075a7 */ /* 0x000ee40008001115 */
[----:B---3--:R-:W-:Y:S05]  /*5210*/  @!P0 BRA `(.L_x_87) ;  /* 0x0000003c00e08947 */ /* 0x008fea0003800000 */
.L_x_178:
[----:B------:R-:W3:Y:S02]  /*5220*/  SYNCS.PHASECHK.TRANS64.TRYWAIT P0, [UR21+0x70], R2 ;  /* 0x00007002ff0075a7 */ /* 0x000ee40008001115 */
[----:B---3--:R-:W-:Y:S05]  /*5230*/  @!P0 BRA `(.L_x_88) ;  /* 0x0000003c00f08947 */ /* 0x008fea0003800000 */
.L_x_180:
[----:B-1----:R-:W-:-:S07]  /*5240*/  MOV R0, UR21 ;  /* 0x0000001500007c02 */ /* 0x002fce0008000f00 */
.L_x_89:
[----:B-1----:R-:W-:-:S04]  /*5250*/  SHF.L.U32 R2, R15, 0x1f, RZ ;  /* 0x0000001f0f027819 */ /* 0x002fc800000006ff */
[----:B------:R1:W3:Y:S03]  /*5260*/  SYNCS.PHASECHK.TRANS64.TRYWAIT P0, [R0+URZ+0x78], R2 ;  /* 0x00007802000075a7 */ /* 0x0002e600080011ff */
[----:B---3--:R-:W-:Y:S05]  /*5270*/  @!P0 NANOSLEEP.SYNCS 0x989680 ;  /* 0x009896800000895d */ /* 0x008fea0003900000 */
[----:B------:R-:W3:Y:S02]  /*5280*/  @!P0 SYNCS.PHASECHK.TRANS64 P0, [R0+URZ+0x78], R2 ;  /* 0x00007802000085a7 */ /* 0x000ee400080010ff */
[----:B--23--:R-:W-:Y:S05]  /*5290*/  @P0 EXIT ;  /* 0x000000000000094d */ /* 0x00cfea0003800000 */
[----:B------:R-:W-:Y:S05]  /*52a0*/  BRA `(.L_x_89) ;  /* 0xfffffffc00e87947 */ /* 0x000fea000383ffff */
.L_x_74:
[----:B------:R-:W-:-:S06]  /*52b0*/  UISETP.GE.AND UP0, UPT, UR17, 0x4, UPT ;  /* 0x000000041100788c */ /* 0x000fcc000bf06270 */
[----:B------:R-:W-:-:S13]  /*52c0*/  PLOP3.LUT P0, PT, PT, PT, UP0, 0x80, 0x8 ;  /* 0x000000000008781c */ /* 0x000fda0003f0f008 */
[----:B------:R-:W-:Y:S05]  /*52d0*/  @!P0 EXIT ;  /* 0x000000000000894d */ /* 0x000fea0003800000 */
[----:B------:R-:W-:Y:S01]  /*52e0*/  BAR.SYNC.DEFER_BLOCKING 0x6, 0xa0 ;  /* 0x0182800000007b1d */ /* 0x000fe20000010000 */
[C---:B------:R-:W-:Y:S01]  /*52f0*/  IMAD.SHL.U32 R3, R56.reuse, 0x20, RZ ;  /* 0x0000002038037824 */ /* 0x040fe200078e00ff */
[C---:B------:R-:W-:Y:S01]  /*5300*/  LOP3.LUT P0, RZ, R56.reuse, 0x4, RZ, 0xc0, !PT ;  /* 0x0000000438ff7812 */ /* 0x040fe2000780c0ff */
[C---:B------:R-:W-:Y:S01]  /*5310*/  IMAD.SHL.U32 R2, R56.reuse, 0x10, RZ ;  /* 0x0000001038027824 */ /* 0x040fe200078e00ff */
[----:B------:R-:W-:Y:S01]  /*5320*/  CS2R R52, SRZ ;  /* 0x0000000000347805 */ /* 0x000fe2000001ff00 */
[C---:B------:R-:W-:Y:S01]  /*5330*/  IMAD.SHL.U32 R44, R56.reuse, 0x4, RZ ;  /* 0x00000004382c7824 */ /* 0x040fe200078e00ff */
[----:B------:R-:W-:Y:S01]  /*5340*/  UMOV UR44, 0x400 ;  /* 0x00000400002c7882 */ /* 0x000fe20000000000 */
[----:B------:R-:W1:Y:S01]  /*5350*/  LDCU.64 UR4, c[0x0][0x890] ;  /* 0x00011200ff0477ac */ /* 0x000e620008000a00 */
[----:B------:R-:W2:Y:S01]  /*5360*/  LDC.64 R42, c[0x0][0x8b0] ;  /* 0x00022c00ff2a7b82 */ /* 0x000ea20000000a00 */
[----:B------:R-:W-:Y:S01]  /*5370*/  LOP3.LUT R6, R3, 0xc0, RZ, 0xc0, !PT ;  /* 0x000000c003067812 */ /* 0x000fe200078ec0ff */
[----:B------:R-:W-:Y:S01]  /*5380*/  IMAD.U32 R23, R56, 0x10000, RZ ;  /* 0x0001000038177824 */ /* 0x000fe200078e00ff */
[----:B------:R-:W-:Y:S01]  /*5390*/  ULEA UR44, UR47, UR44, 0x18 ;  /* 0x0000002c2f2c7291 */ /* 0x000fe2000f8ec0ff */
[----:B------:R-:W-:Y:S01]  /*53a0*/  LOP3.LUT R2, R2, 0x600, RZ, 0xc0, !PT ;  /* 0x0000060002027812 */ /* 0x000fe200078ec0ff */
[----:B------:R-:W-:Y:S01]  /*53b0*/  IMAD.MOV.U32 R55, RZ, RZ, 0x20 ;  /* 0x00000020ff377424 */ /* 0x000fe200078e00ff */
[----:B------:R-:W-:Y:S01]  /*53c0*/  LOP3.LUT R44, R6, 0x18, R44, 0xf8, !PT ;  /* 0x00000018062c7812 */ /* 0x000fe200078ef82c */
[----:B------:R-:W-:Y:S01]  /*53d0*/  IMAD.MOV.U32 R54, RZ, RZ, 0x1 ;  /* 0x00000001ff367424 */ /* 0x000fe200078e00ff */
[----:B------:R-:W3:Y:S01]  /*53e0*/  LDC.64 R40, c[0x0][0x8a8] ;  /* 0x00022a00ff287b82 */ /* 0x000ee20000000a00 */
[----:B------:R-:W-:Y:S01]  /*53f0*/  SHF.R.U32.HI R6, RZ, 0x1, R56 ;  /* 0x00000001ff067819 */ /* 0x000fe20000011638 */
[----:B------:R-:W-:Y:S01]  /*5400*/  IMAD.MOV.U32 R22, RZ, RZ, RZ ;  /* 0x000000ffff167224 */ /* 0x000fe200078e00ff */
[--C-:B------:R-:W-:Y:S01]  /*5410*/  LOP3.LUT R2, R2, 0x20, R3.reuse, 0xf8, !PT ;  /* 0x0000002002027812 */ /* 0x100fe200078ef803 */
[----:B------:R-:W-:Y:S01]  /*5420*/  IMAD.MOV.U32 R51, RZ, RZ, RZ ;  /* 0x000000ffff337224 */ /* 0x000fe200078e00ff */
[----:B------:R-:W-:Y:S01]  /*5430*/  LOP3.LUT R23, R23, 0x600000, RZ, 0xc0, !PT ;  /* 0x0060000017177812 */ /* 0x000fe200078ec0ff */
[----:B------:R-:W4:Y:S01]  /*5440*/  LDCU UR60, c[0x0][0x370] ;  /* 0x00006e00ff3c77ac */ /* 0x000f220008000800 */
[----:B------:R-:W-:Y:S01]  /*5450*/  LOP3.LUT R44, R44, 0x8, R6, 0x78, !PT ;  /* 0x000000082c2c7812 */ /* 0x000fe200078e7806 */
[----:B------:R-:W4:Y:S01]  /*5460*/  LDS R0, [UR44+0x140] ;  /* 0x0001402cff007984 */ /* 0x000f220008000800 */
[----:B-1----:R-:W-:Y:S01]  /*5470*/  IMAD.U32 R58, RZ, RZ, UR4 ;  /* 0x00000004ff3a7e24 */ /* 0x002fe2000f8e00ff */
[----:B------:R-:W-:Y:S01]  /*5480*/  UIADD3 UR4, UPT, UPT, UR44, 0x200, URZ ;  /* 0x000002002c047890 */ /* 0x000fe2000fffe0ff */
[----:B------:R-:W-:Y:S01]  /*5490*/  LOP3.LUT R2, R2, 0x100, R3, 0xf8, !PT ;  /* 0x0000010002027812 */ /* 0x000fe200078ef803 */
[----:B------:R-:W-:Y:S01]  /*54a0*/  IMAD.U32 R57, RZ, RZ, UR5 ;  /* 0x00000005ff397e24 */ /* 0x000fe2000f8e00ff */
[----:B------:R-:W-:Y:S01]  /*54b0*/  LOP3.LUT R56, R56, 0x60, RZ, 0xc0, !PT ;  /* 0x0000006038387812 */ /* 0x000fe200078ec0ff */
[----:B------:R-:W1:Y:S01]  /*54c0*/  LDCU UR43, c[0x0][0xb0c] ;  /* 0x00016180ff2b77ac */ /* 0x000e620008000800 */
[----:B------:R-:W-:Y:S01]  /*54d0*/  LOP3.LUT R44, R2, R44, RZ, 0xfc, !PT ;  /* 0x0000002c022c7212 */ /* 0x000fe200078efcff */
[----:B------:R-:W-:Y:S01]  /*54e0*/  IMAD.U32 R49, RZ, RZ, UR4 ;  /* 0x00000004ff317e24 */ /* 0x000fe2000f8e00ff */
[----:B------:R-:W-:Y:S01]  /*54f0*/  SEL R55, R55, 0xffffffe0, !P0 ;  /* 0xffffffe037377807 */ /* 0x000fe20004000000 */
[----:B------:R-:W1:Y:S01]  /*5500*/  LDCU UR39, c[0x0][0xb30] ;  /* 0x00016600ff2777ac */ /* 0x000e620008000800 */
[----:B------:R-:W1:Y:S01]  /*5510*/  LDCU.64 UR54, c[0x0][0x888] ;  /* 0x00011100ff3677ac */ /* 0x000e620008000a00 */
[----:B------:R-:W1:Y:S01]  /*5520*/  LDCU.64 UR40, c[0x0][0xb28] ;  /* 0x00016500ff2877ac */ /* 0x000e620008000a00 */
[----:B------:R-:W1:Y:S01]  /*5530*/  LDCU.128 UR56, c[0x0][0xb10] ;  /* 0x00016200ff3877ac */ /* 0x000e620008000c00 */
[----:B------:R-:W1:Y:S01]  /*5540*/  LDCU UR53, c[0x0][0x374] ;  /* 0x00006e80ff3577ac */ /* 0x000e620008000800 */
[----:B------:R-:W-:Y:S01]  /*5550*/  UMOV UR52, URZ ;  /* 0x000000ff00347c82 */ /* 0x000fe20008000000 */
[----:B------:R-:W-:Y:S01]  /*5560*/  UMOV UR46, URZ ;  /* 0x000000ff002e7c82 */ /* 0x000fe20008000000 */
[----:B-1234-:R-:W-:-:S07]  /*5570*/  IMAD.IADD R23, R0, 0x1, R23 ;  /* 0x0000000100177824 */ /* 0x01efce00078e0217 */
.L_x_133:
[C---:B------:R-:W-:Y:S02]  /*5580*/  LEA R3, R51.reuse, UR44, 0x3 ;  /* 0x0000002c33037c11 */ /* 0x040fe4000f8e18ff */
[----:B------:R-:W-:Y:S02]  /*5590*/  SHF.L.U32 R0, R52, 0x1f, RZ ;  /* 0x0000001f34007819 */ /* 0x000fe400000006ff */
[----:B-1----:R-:W-:Y:S02]  /*55a0*/  LEA R4, R51, UR44, 0x4 ;  /* 0x0000002c33047c11 */ /* 0x002fe4000f8e20ff */
[----:B------:R-:W1:Y:S02]  /*55b0*/  SYNCS.PHASECHK.TRANS64.TRYWAIT P0, [R3+URZ+0x90], R0 ;  /* 0x00009000030075a7 */ /* 0x000e6400080011ff */
[----:B-12---:R-:W-:Y:S05]  /*55c0*/  @!P0 BRA `(.L_x_90) ;  /* 0x0000003c00248947 */ /* 0x006fea0003800000 */
.L_x_181:
        /* <DEDUP_REMOVED lines=8> */
[----:B--2---:R-:W-:Y:S11]  /*5650*/  LOP3.LUT P0, RZ, R6, 0x1, RZ, 0xc0, !PT ;  /* 0x0000000106ff7812 */ /* 0x004ff6000780c0ff */
[----:B------:R-:W-:Y:S02]  /*5660*/  @!UPT UIADD3 URZ, UPT, UPT, URZ, URZ, URZ ;  /* 0x000000fffffff290 */ /* 0x000fe4000fffe0ff */
[----:B---3--:R-:W-:Y:S01]  /*5670*/  VOTEU.ANY UP1, P0 ;  /* 0x0000000000ff7886 */ /* 0x008fe20000020100 */
[----:B------:R-:W-:Y:S01]  /*5680*/  PLOP3.LUT P0, PT, PT, PT, UP1, 0x80, 0x8 ;  /* 0x000000000008781c */ /* 0x000fe20003f0f018 */
[----:B------:R-:W-:Y:S11]  /*5690*/  UP2UR UR62, UPR, URZ, 0x2 ;  /* 0x00000002ff3e7883 */ /* 0x000ff60008000000 */
[----:B------:R-:W-:Y:S01]  /*56a0*/  @!UPT UIADD3 URZ, UPT, UPT, URZ, URZ, URZ ;  /* 0x000000fffffff290 */ /* 0x000fe2000fffe0ff */
[----:B-1----:R-:W-:Y:S02]  /*56b0*/  @P0 SHF.R.U32.HI R0, RZ, 0x10, R5 ;  /* 0x00000010ff000819 */ /* 0x002fe40000011605 */
        /* <DEDUP_REMOVED lines=12> */
[----:B------:R-:W2:Y:S01]  /*5780*/  LDCU UR12, c[0x0][0xb20] ;  /* 0x00016400ff0c77ac */ /* 0x000ea20008000800 */
[----:B------:R-:W-:Y:S02]  /*5790*/  UIMAD.WIDE.U32 UR4, UR53, UR59, URZ ;  /* 0x0000003b350472a5 */ /* 0x000fe4000f8e00ff */
[----:B------:R-:W-:Y:S02]  /*57a0*/  UIMAD.WIDE.U32 UR6, UR60, UR56, URZ ;  /* 0x000000383c0672a5 */ /* 0x000fe4000f8e00ff */
[----:B------:R-:W-:Y:S02]  /*57b0*/  UISETP.NE.AND UP0, UPT, UR58, 0x1, UPT ;  /* 0x000000013a00788c */ /* 0x000fe4000bf05270 */
[----:B------:R-:W-:Y:S02]  /*57c0*/  UIMAD.WIDE.U32 UR8, UR37, UR59, URZ ;  /* 0x0000003b250872a5 */ /* 0x000fe4000f8e00ff */
[----:B------:R-:W-:Y:S02]  /*57d0*/  UIMAD.WIDE.U32 UR10, UR38, UR56, URZ ;  /* 0x00000038260a72a5 */ /* 0x000fe4000f8e00ff */
[----:B------:R-:W-:Y:S02]  /*57e0*/  UISETP.NE.AND UP1, UPT, UR43, 0x1, UPT ;  /* 0x000000012b00788c */ /* 0x000fe4000bf25270 */
[----:B------:R-:W-:Y:S01]  /*57f0*/  UISETP.NE.AND UP2, UPT, UR42, 0x1, UPT ;  /* 0x000000012a00788c */ /* 0x000fe2000bf45270 */
[----:B------:R-:W-:Y:S02]  /*5800*/  UMOV UR4, UR5 ;  /* 0x0000000500047c82 */ /* 0x000fe40008000000 */
[----:B--2---:R-:W-:Y:S03]  /*5810*/  USHF.R.U32.HI UR5, URZ, UR12, UR4 ;  /* 0x0000000cff057299 */ /* 0x004fe60008011604 */
[----:B------:R-:W-:Y:S02]  /*5820*/  UMOV UR4, UR7 ;  /* 0x0000000700047c82 */ /* 0x000fe40008000000 */
[----:B------:R-:W-:Y:S02]  /*5830*/  USHF.R.U32.HI UR7, URZ, UR57, UR4 ;  /* 0x00000039ff077299 */ /* 0x000fe40008011604 */
[----:B------:R-:W-:Y:S02]  /*5840*/  USEL UR4, UR53, UR5, !UP0 ;  /* 0x0000000535047287 */ /* 0x000fe4000c000000 */
[----:B------:R-:W-:Y:S01]  /*5850*/  USEL UR7, UR60, UR7, !UP1 ;  /* 0x000000073c077287 */ /* 0x000fe2000c800000 */
[----:B------:R-:W-:Y:S01]  /*5860*/  UMOV UR5, UR9 ;  /* 0x0000000900057c82 */ /* 0x000fe20008000000 */
[----:B------:R-:W-:Y:S02]  /*5870*/  UIMAD.WIDE.U32 UR8, UR4, UR40, URZ ;  /* 0x00000028040872a5 */ /* 0x000fe4000f8e00ff */
[----:B------:R-:W-:Y:S03]  /*5880*/  USHF.R.U32.HI UR6, URZ, UR12, UR5 ;  /* 0x0000000cff067299 */ /* 0x000fe60008011605 */
[----:B------:R-:W-:Y:S01]  /*5890*/  UMOV UR5, UR11 ;  /* 0x0000000b00057c82 */ /* 0x000fe20008000000 */
[----:B------:R-:W-:Y:S02]  /*58a0*/  UIMAD.WIDE.U32 UR10, UR7, UR40, URZ ;  /* 0x00000028070a72a5 */ /* 0x000fe4000f8e00ff */
[----:B------:R-:W-:Y:S02]  /*58b0*/  USHF.R.U32.HI UR12, URZ, UR57, UR5 ;  /* 0x00000039ff0c7299 */ /* 0x000fe40008011605 */
[----:B------:R-:W-:Y:S01]  /*58c0*/  USEL UR6, UR37, UR6, !UP0 ;  /* 0x0000000625067287 */ /* 0x000fe2000c000000 */
[----:B------:R-:W-:Y:S02]  /*58d0*/  UMOV UR5, UR9 ;  /* 0x0000000900057c82 */ /* 0x000fe40008000000 */
[----:B------:R-:W-:Y:S01]  /*58e0*/  UMOV UR10, UR11 ;  /* 0x0000000b000a7c82 */ /* 0x000fe20008000000 */
[----:B------:R-:W-:Y:S02]  /*58f0*/  @UP2 USHF.R.U32.HI UR4, URZ, UR41, UR5 ;  /* 0x00000029ff042299 */ /* 0x000fe40008011605 */
[----:B------:R-:W-:Y:S02]  /*5900*/  @UP2 USHF.R.U32.HI UR7, URZ, UR41, UR10 ;  /* 0x00000029ff072299 */ /* 0x000fe4000801160a */
[----:B------:R-:W-:Y:S02]  /*5910*/  UIMAD UR4, UR42, UR4, URZ ;  /* 0x000000042a0472a4 */ /* 0x000fe4000f8e02ff */
        /* <DEDUP_REMOVED lines=8> */
[----:B------:R-:W-:Y:S02]  /*59a0*/  USEL UR11, UR6, UR4, !UP2 ;  /* 0x00000004060b7287 */ /* 0x000fe4000d000000 */
[----:B------:R-:W-:Y:S02]  /*59b0*/  UIADD3 UR8, UPT, UPT, -UR5, URZ, URZ ;  /* 0x000000ff05087290 */ /* 0x000fe4000fffe1ff */
[----:B------:R-:W-:Y:S01]  /*59c0*/  UIADD3 UR10, UPT, UPT, -UR11, URZ, URZ ;  /* 0x000000ff0b0a7290 */ /* 0x000fe2000fffe1ff */
[----:B------:R-:W-:Y:S01]  /*59d0*/  @!UP0 UMOV UR4, UR9 ;  /* 0x0000000900048c82 */ /* 0x000fe20008000000 */
[----:B------:R-:W-:Y:S02]  /*59e0*/  UIADD3 UR9, UPT, UPT, -UR6, URZ, URZ ;  /* 0x000000ff06097290 */ /* 0x000fe4000fffe1ff */
[----:B------:R-:W-:Y:S02]  /*59f0*/  @!UP0 USHF.R.U32.HI UR4, URZ, UR41, UR4 ;  /* 0x00000029ff048299 */ /* 0x000fe40008011604 */
[----:B------:R-:W-:Y:S02]  /*5a00*/  UIMAD UR10, UR42, UR10, UR6 ;  /* 0x0000000a2a0a72a4 */ /* 0x000fe4000f8e0206 */
[----:B------:R-:W-:Y:S04]  /*5a10*/  @!UP0 USEL UR4, UR5, UR4, !UP2 ;  /* 0x0000000405048287 */ /* 0x000fe8000d000000 */
[----:B------:R-:W-:Y:S02]  /*5a20*/  @!UP0 UIMAD UR10, UR7, UR10, UR4 ;  /* 0x0000000a070a82a4 */ /* 0x000fe4000f8e0204 */
[----:B------:R-:W-:Y:S02]  /*5a30*/  @!UP0 UIADD3 UR11, UPT, UPT, UR11, -UR4, URZ ;  /* 0x800000040b0b8290 */ /* 0x000fe4000fffe0ff */
[----:B------:R-:W-:Y:S02]  /*5a40*/  UIMAD UR7, UR43, UR8, UR38 ;  /* 0x000000082b0772a4 */ /* 0x000fe4000f8e0226 */
[----:B------:R-:W-:Y:S02]  /*5a50*/  @!UP0 UIMAD UR6, UR11, UR42, UR5 ;  /* 0x0000002a0b0682a4 */ /* 0x000fe4000f8e0205 */
[----:B------:R-:W-:Y:S01]  /*5a60*/  UIMAD UR4, UR58, UR9, UR37 ;  /* 0x000000093a0472a4 */ /* 0x000fe2000f8e0225 */
[----:B------:R-:W-:Y:S02]  /*5a70*/  @!UP0 UMOV UR5, UR10 ;  /* 0x0000000a00058c82 */ /* 0x000fe40008000000 */
[----:B------:R-:W-:Y:S02]  /*5a80*/  UIMAD UR38, UR5, UR43, UR7 ;  /* 0x0000002b052672a4 */ /* 0x000fe4000f8e0207 */
[----:B------:R-:W-:Y:S11]  /*5a90*/  UIMAD UR37, UR6, UR58, UR4 ;  /* 0x0000003a062572a4 */ /* 0x000ff6000f8e0204 */
[----:B------:R-:W-:Y:S01]  /*5aa0*/  @!UPT UIADD3 URZ, UPT, UPT, URZ, URZ, URZ ;  /* 0x000000fffffff290 */ /* 0x000fe2000fffe0ff */
.L_x_91:
[----:B------:R-:W-:Y:S01]  /*5ab0*/  UISETP.NE.AND UP0, UPT, UR39, 0x1, UPT ;  /* 0x000000012700788c */ /* 0x000fe2000bf05270 */
[----:B------:R-:W-:Y:S01]  /*5ac0*/  LOP3.LUT P0, RZ, R49, 0x1b0, RZ, 0xc0, !PT ;  /* 0x000001b031ff7812 */ /* 0x000fe2000780c0ff */
[----:B------:R-:W-:Y:S01]  /*5ad0*/  USHF.L.U32 UR50, UR16, 0x6, URZ ;  /* 0x0000000610327899 */ /* 0x000fe200080006ff */
[----:B------:R-:W-:Y:S01]  /*5ae0*/  BSSY.RECONVERGENT B6, `(.L_x_92) ;  /* 0x0000034000067945 */ /* 0x000fe20003800200 */
[----:B------:R-:W-:Y:S01]  /*5af0*/  USHF.L.U32 UR49, UR20, 0x7, URZ ;  /* 0x0000000714317899 */ /* 0x000fe200080006ff */
[----:B------:R-:W-:Y:S06]  /*5b00*/  IADD3 R51, PT, PT, R51, 0x1, RZ ;  /* 0x0000000133337810 */ /* 0x000fec0007ffe0ff */
[----:B------:R-:W2:Y:S01]  /*5b10*/  @!UP0 LDCU.128 UR12, c[0x0][0xb10] ;  /* 0x00016200ff0c87ac */ /* 0x000ea20008000c00 */
[----:B------:R-:W3:Y:S01]  /*5b20*/  @!UP0 LDCU UR5, c[0x0][0xb0c] ;  /* 0x00016180ff0587ac */ /* 0x000ee20008000800 */
[----:B------:R-:W4:Y:S01]  /*5b30*/  @!UP0 LDCU UR10, c[0x0][0xb20] ;  /* 0x00016400ff0a87ac */ /* 0x000f220008000800 */
[----:B--2---:R-:W-:Y:S02]  /*5b40*/  UIMAD.WIDE.U32 UR8, UR38, UR12, URZ ;  /* 0x0000000c260872a5 */ /* 0x004fe4000f8e00ff */
[----:B------:R-:W-:Y:S02]  /*5b50*/  UIMAD.WIDE.U32 UR6, UR37, UR15, URZ ;  /* 0x0000000f250672a5 */ /* 0x000fe4000f8e00ff */
[----:B------:R-:W-:Y:S03]  /*5b60*/  @!UP0 UISETP.NE.AND UP1, UPT, UR14, 0x1, UPT ;  /* 0x000000010e00888c */ /* 0x000fe6000bf25270 */
[----:B------:R-:W-:Y:S01]  /*5b70*/  @!UP0 UMOV UR4, UR9 ;  /* 0x0000000900048c82 */ /* 0x000fe20008000000 */
[----:B---3--:R-:W-:Y:S02]  /*5b80*/  @!UP0 UISETP.NE.AND UP2, UPT, UR5, 0x1, UPT ;  /* 0x000000010500888c */ /* 0x008fe4000bf45270 */
[----:B------:R-:W-:Y:S01]  /*5b90*/  @!UP0 USHF.R.U32.HI UR4, URZ, UR13, UR4 ;  /* 0x0000000dff048299 */ /* 0x000fe20008011604 */
[----:B------:R-:W-:Y:S02]  /*5ba0*/  @!UP0 UMOV UR6, UR7 ;  /* 0x0000000700068c82 */ /* 0x000fe40008000000 */
[----:B----4-:R-:W-:Y:S02]  /*5bb0*/  @!UP0 USHF.R.U32.HI UR6, URZ, UR10, UR6 ;  /* 0x0000000aff068299 */ /* 0x010fe40008011606 */
[----:B------:R-:W-:Y:S02]  /*5bc0*/  @!UP0 USEL UR7, UR38, UR4, !UP2 ;  /* 0x0000000426078287 */ /* 0x000fe4000d000000 */
[----:B------:R-:W-:Y:S04]  /*5bd0*/  @!UP0 USEL UR6, UR37, UR6, !UP1 ;  /* 0x0000000625068287 */ /* 0x000fe8000c800000 */
[----:B------:R-:W-:Y:S02]  /*5be0*/  @!UP0 UIADD3 UR4, UPT, UPT, -UR7, UR6, URZ ;  /* 0x0000000607048290 */ /* 0x000fe4000fffe1ff */
[----:B------:R-:W-:Y:S02]  /*5bf0*/  @!UP0 UIADD3 UR6, UPT, UPT, UR7, -UR6, URZ ;  /* 0x8000000607068290 */ /* 0x000fe4000fffe0ff */
[----:B------:R-:W-:Y:S02]  /*5c00*/  @!UP0 UIMAD UR38, UR4, UR5, UR38 ;  /* 0x00000005042682a4 */ /* 0x000fe4000f8e0226 */
[----:B------:R-:W-:Y:S01]  /*5c10*/  @!UP0 UIMAD UR37, UR6, UR14, UR37 ;  /* 0x0000000e062582a4 */ /* 0x000fe2000f8e0225 */
[----:B------:R-:W-:Y:S11]  /*5c20*/  @!P0 BRA `(.L_x_93) ;  /* 0x00000000007c8947 */ /* 0x000ff60003800000 */
[----:B------:R-:W2:Y:S01]  /*5c30*/  LDCU.64 UR8, c[0x4][0x80] ;  /* 0x01001000ff0877ac */ /* 0x000ea20008000a00 */
[----:B------:R-:W-:Y:S01]  /*5c40*/  MOV R2, 0x0 ;  /* 0x0000000000027802 */ /* 0x000fe20000000f00 */
[----:B------:R-:W-:Y:S02]  /*5c50*/  HFMA2 R12, -RZ, RZ, 0, 5.9604644775390625e-08 ;  /* 0x00000001ff0c7431 */ /* 0x000fe400000001ff */
[----:B------:R-:W-:Y:S01]  /*5c60*/  IMAD.MOV.U32 R8, RZ, RZ, 0x70 ;  /* 0x00000070ff087424 */ /* 0x000fe200078e00ff */
[----:B------:R3:W4:Y:S01]  /*5c70*/  LDC.64 R14, c[0x4][R2] ;  /* 0x01000000020e7b82 */ /* 0x0007220000000a00 */
[----:B------:R-:W1:Y:S01]  /*5c80*/  LDCU.64 UR6, c[0x4][0x88] ;  /* 0x01001100ff0677ac */ /* 0x000e620008000a00 */
[----:B------:R-:W-:Y:S01]  /*5c90*/  IMAD.MOV.U32 R13, RZ, RZ, RZ ;  /* 0x000000ffff0d7224 */ /* 0x000fe200078e00ff */
[----:B------:R-:W1:Y:S01]  /*5ca0*/  LDCU.64 UR4, c[0x4][0x8] ;  /* 0x01000100ff0477ac */ /* 0x000e620008000a00 */
[----:B--2---:R-:W-:Y:S01]  /*5cb0*/  MOV R5, UR9 ;  /* 0x0000000900057c02 */ /* 0x004fe20008000f00 */
[----:B------:R-:W-:Y:S01]  /*5cc0*/  IMAD.U32 R4, RZ, RZ, UR8 ;  /* 0x00000008ff047e24 */ /* 0x000fe2000f8e00ff */
[----:B-1----:R-:W-:Y:S01]  /*5cd0*/  MOV R7, UR7 ;  /* 0x0000000700077c02 */ /* 0x002fe20008000f00 */
[----:B------:R-:W-:Y:S01]  /*5ce0*/  IMAD.U32 R6, RZ, RZ, UR6 ;  /* 0x00000006ff067e24 */ /* 0x000fe2000f8e00ff */
[----:B------:R-:W-:Y:S01]  /*5cf0*/  MOV R11, UR5 ;  /* 0x00000005000b7c02 */ /* 0x000fe20008000f00 */
[----:B------:R-:W-:Y:S02]  /*5d00*/  IMAD.U32 R10, RZ, RZ, UR4 ;  /* 0x00000004ff0a7e24 */ /* 0x000fe4000f8e00ff */
[----:B------:R-:W-:Y:S07]  /*5d10*/  LEPC R20, `(.L_x_94) ;  /* 0x000000001014794e */ /* 0x000fee0000000000 */
[----:B---345:R-:W-:Y:S05]  /*5d20*/  CALL.ABS.NOINC R14 ;  /* 0x000000000e007343 */ /* 0x038fea0003c00000 */
.L_x_94:
[----:B------:R-:W1:Y:S01]  /*5d30*/  LDCU.64 UR8, c[0x4][0x80] ;  /* 0x01001000ff0877ac */ /* 0x000e620008000a00 */
[----:B------:R-:W2:Y:S01]  /*5d40*/  LDC.64 R2, c[0x4][R2] ;  /* 0x0100000002027b82 */ /* 0x000ea20000000a00 */
[----:B------:R-:W-:Y:S02]  /*5d50*/  HFMA2 R12, -RZ, RZ, 0, 5.9604644775390625e-08 ;  /* 0x00000001ff0c7431 */ /* 0x000fe400000001ff */
[----:B------:R-:W-:Y:S02]  /*5d60*/  IMAD.MOV.U32 R8, RZ, RZ, 0x70 ;  /* 0x00000070ff087424 */ /* 0x000fe400078e00ff */
[----:B------:R-:W-:Y:S01]  /*5d70*/  IMAD.MOV.U32 R13, RZ, RZ, RZ ;  /* 0x000000ffff0d7224 */ /* 0x000fe200078e00ff */
[----:B------:R-:W3:Y:S01]  /*5d80*/  LDCU.64 UR6, c[0x4][0x88] ;  /* 0x01001100ff0677ac */ /* 0x000ee20008000a00 */
[----:B------:R-:W4:Y:S01]  /*5d90*/  LDCU.64 UR4, c[0x4][0x8] ;  /* 0x01000100ff0477ac */ /* 0x000f220008000a00 */
[----:B-1----:R-:W-:Y:S02]  /*5da0*/  MOV R4, UR8 ;  /* 0x0000000800047c02 */ /* 0x002fe40008000f00 */
[----:B------:R-:W-:Y:S02]  /*5db0*/  MOV R5, UR9 ;  /* 0x0000000900057c02 */ /* 0x000fe40008000f00 */
[----:B---3--:R-:W-:Y:S01]  /*5dc0*/  MOV R7, UR7 ;  /* 0x0000000700077c02 */ /* 0x008fe20008000f00 */
[----:B------:R-:W-:Y:S01]  /*5dd0*/  IMAD.U32 R6, RZ, RZ, UR6 ;  /* 0x00000006ff067e24 */ /* 0x000fe2000f8e00ff */
[----:B----4-:R-:W-:Y:S01]  /*5de0*/  MOV R11, UR5 ;  /* 0x00000005000b7c02 */ /* 0x010fe20008000f00 */
[----:B------:R-:W-:Y:S02]  /*5df0*/  IMAD.U32 R10, RZ, RZ, UR4 ;  /* 0x00000004ff0a7e24 */ /* 0x000fe4000f8e00ff */
[----:B------:R-:W-:Y:S07]  /*5e00*/  LEPC R20, `(.L_x_93) ;  /* 0x000000001014794e */ /* 0x000fee0000000000 */
[----:B--2---:R-:W-:Y:S05]  /*5e10*/  CALL.ABS.NOINC R2 ;  /* 0x0000000002007343 */ /* 0x004fea0003c00000 */
.L_x_93:
[----:B------:R-:W-:Y:S05]  /*5e20*/  BSYNC.RECONVERGENT B6 ;  /* 0x0000000000067941 */ /* 0x000fea0003800200 */
.L_x_92:
[----:B------:R-:W-:Y:S02]  /*5e30*/  R2UR UR6, R48 ;  /* 0x00000000300672ca */ /* 0x000fe400000e0000 */
[----:B------:R-:W-:Y:S02]  /*5e40*/  R2UR UR5, R58 ;  /* 0x000000003a0572ca */ /* 0x000fe400000e0000 */
[----:B------:R-:W-:Y:S02]  /*5e50*/  R2UR UR4, R57 ;  /* 0x00000000390472ca */ /* 0x000fe400000e0000 */
[----:B------:R-:W-:Y:S02]  /*5e60*/  ISETP.NE.U32.AND P4, PT, R42, RZ, PT ;  /* 0x000000ff2a00720c */ /* 0x000fe40003f85070 */
[----:B------:R-:W-:Y:S02]  /*5e70*/  ISETP.NE.U32.AND P2, PT, RZ, UR54, PT ;  /* 0x00000036ff007c0c */ /* 0x000fe4000bf45070 */
[----:B------:R-:W-:Y:S02]  /*5e80*/  ISETP.NE.AND.EX P4, PT, R43, RZ, PT, P4 ;  /* 0x000000ff2b00720c */ /* 0x000fe40003f85340 */
[----:B------:R-:W-:Y:S01]  /*5e90*/  ISETP.NE.AND.EX P2, PT, RZ, UR55, PT, P2 ;  /* 0x00000037ff007c0c */ /* 0x000fe2000bf45320 */
[----:B------:R-:W-:Y:S02]  /*5ea0*/  UISETP.NE.AND UP2, UPT, UR6, URZ, UPT ;  /* 0x000000ff0600728c */ /* 0x000fe4000bf45270 */
[----:B------:R-:W-:Y:S04]  /*5eb0*/  UISETP.NE.U32.AND UP0, UPT, UR5, URZ, UPT ;  /* 0x000000ff0500728c */ /* 0x000fe8000bf05070 */
[----:B------:R-:W-:Y:S01]  /*5ec0*/  UISETP.NE.AND.EX UP1, UPT, UR4, URZ, UPT, UP0 ;  /* 0x000000ff0400728c */ /* 0x000fe2000bf25300 */
[----:B------:R-:W-:Y:S01]  /*5ed0*/  PLOP3.LUT P1, PT, PT, PT, UP2, 0x80, 0x8 ;  /* 0x000000000008781c */ /* 0x000fe20003f2f028 */
[----:B------:R-:W-:Y:S03]  /*5ee0*/  UPLOP3.LUT UP0, UPT, UPT, UPT, UPT, 0x40, 0x4 ;  /* 0x000000000004789c */ /* 0x000fe60003f0e870 */
[----:B------:R-:W-:Y:S06]  /*5ef0*/  @UP2 UPLOP3.LUT UP0, UPT, UPT, UPT, UP1, 0x80, 0x8 ;  /* 0x000000000008289c */ /* 0x000fec0003f0f010 */
[----:B------:R-:W-:Y:S01]  /*5f00*/  PLOP3.LUT P0, PT, PT, PT, UP0, 0x80, 0x8 ;  /* 0x000000000008781c */ /* 0x000fe20003f0f008 */
[----:B------:R-:W-:Y:S01]  /*5f10*/  @!UPT UIADD3 URZ, UPT, UPT, URZ, URZ, URZ ;  /* 0x000000fffffff290 */ /* 0x000fe2000fffe0ff */
[----:B------:R-:W-:Y:S11]  /*5f20*/  BRA.U !UP1, `(.L_x_95) ;  /* 0x0000000109407547 */ /* 0x000ff6000b800000 */
[----:B------:R-:W-:Y:S01]  /*5f30*/  UISETP.NE.U32.AND UP0, UPT, UR54, URZ, UPT ;  /* 0x000000ff3600728c */ /* 0x000fe2000bf05070 */
[----:B------:R-:W-:Y:S01]  /*5f40*/  R2UR UR6, R58 ;  /* 0x000000003a0672ca */ /* 0x000fe200000e0000 */
[----:B------:R-:W2:Y:S01]  /*5f50*/  LDCU.64 UR8, c[0x0][0x358] ;  /* 0x00006b00ff0877ac */ /* 0x000ea20008000a00 */
[----:B------:R-:W-:Y:S02]  /*5f60*/  HFMA2 R45, -RZ, RZ, 0, 5.9604644775390625e-08 ;  /* 0x00000001ff2d7431 */ /* 0x000fe400000001ff */
[----:B-1----:R-:W-:Y:S01]  /*5f70*/  IMAD.MOV.U32 R0, RZ, RZ, 0x1 ;  /* 0x00000001ff007424 */ /* 0x002fe200078e00ff */
[----:B------:R-:W-:Y:S06]  /*5f80*/  UISETP.NE.AND.EX UP0, UPT, UR55, URZ, UPT, UP0 ;  /* 0x000000ff3700728c */ /* 0x000fec000bf05300 */
[----:B------:R-:W-:Y:S05]  /*5f90*/  PLOP3.LUT P3, PT, PT, PT, UP0, 0x80, 0x8 ;  /* 0x000000000008781c */ /* 0x000fea0003f6f008 */
[----:B------:R-:W1:Y:S01]  /*5fa0*/  @UP0 LDCU.64 UR4, c[0x0][0x888] ;  /* 0x00011100ff0407ac */ /* 0x000e620008000a00 */
[----:B------:R-:W-:Y:S07]  /*5fb0*/  @UP0 UIMAD UR6, UR36, UR6, URZ ;  /* 0x00000006240602a4 */ /* 0x000fee000f8e02ff */
[----:B------:R-:W-:Y:S01]  /*5fc0*/  @!P3 PRMT R45, R0, 0x7610, R45 ;  /* 0x00007610002db816 */ /* 0x000fe2000000002d */
[----:B-1----:R-:W-:Y:S06]  /*5fd0*/  @UP0 UIMAD.WIDE UR4, UR6, 0x4, UR4 ;  /* 0x00000004060408a5 */ /* 0x002fec000f8e0204 */
[----:B------:R-:W-:Y:S02]  /*5fe0*/  IMAD.U32 R2, RZ, RZ, UR4 ;  /* 0x00000004ff027e24 */ /* 0x000fe4000f8e00ff */
[----:B------:R-:W-:Y:S03]  /*5ff0*/  IMAD.U32 R3, RZ, RZ, UR5 ;  /* 0x00000005ff037e24 */ /* 0x000fe6000f8e00ff */
[----:B------:R-:W1:Y:S02]  /*6000*/  @!UP0 LDCU UR4, c[0x0][0x880] ;  /* 0x00011000ff0487ac */ /* 0x000e640008000800 */
[----:B--2--5:R2:W5:Y:S02]  /*6010*/  @P3 LDG.E R27, desc[UR8][R2.64] ;  /* 0x00000008021b3981 */ /* 0x024564000c1e1900 */
[----:B-12---:R-:W-:Y:S02]  /*6020*/  @!P3 MOV R27, UR4 ;  /* 0x00000004001bbc02 */ /* 0x006fe40008000f00 */
.L_x_95:
[----:B------:R-:W-:Y:S05]  /*6030*/  @!P4 BRA `(.L_x_96) ;  /* 0x000000000024c947 */ /* 0x000fea0003800000 */
[----:B------:R-:W-:Y:S01]  /*6040*/  ISETP.NE.U32.AND P3, PT, R40, RZ, PT ;  /* 0x000000ff2800720c */ /* 0x000fe20003f65070 */
[----:B------:R-:W2:Y:S03]  /*6050*/  LDCU.64 UR4, c[0x0][0x358] ;  /* 0x00006b00ff0477ac */ /* 0x000ea60008000a00 */
[----:B------:R-:W-:Y:S11]  /*6060*/  ISETP.NE.AND.EX P3, PT, R41, RZ, PT, P3 ;  /* 0x000000ff2900720c */ /* 0x000ff60003f65330 */
[----:B------:R-:W-:Y:S02]  /*6070*/  @!UPT UIADD3 URZ, UPT, UPT, URZ, URZ, URZ ;  /* 0x000000fffffff290 */ /* 0x000fe4000fffe0ff */
[----:B------:R-:W3:Y:S01]  /*6080*/  @P3 LDC.64 R2, c[0x0][0x8a8] ;  /* 0x00022a00ff023b82 */ /* 0x000ee20000000a00 */
[----:B-1----:R-:W-:Y:S04]  /*6090*/  @P3 IMAD R0, R42, UR36, RZ ;  /* 0x000000242a003c24 */ /* 0x002fe8000f8e02ff */
[----:B---3--:R-:W-:Y:S05]  /*60a0*/  @P3 IMAD.WIDE R2, R0, 0x4, R2 ;  /* 0x0000000400023825 */ /* 0x008fea00078e0202 */
[----:B--2--5:R2:W5:Y:S02]  /*60b0*/  @P3 LDG.E R24, desc[UR4][R2.64] ;  /* 0x0000000402183981 */ /* 0x024564000c1e1900 */
[----:B--2---:R-:W3:Y:S02]  /*60c0*/  @!P3 LDC R24, c[0x0][0x8a0] ;  /* 0x00022800ff18bb82 */ /* 0x004ee40000000800 */
.L_x_96:
[----:B-----5:R-:W-:Y:S01]  /*60d0*/  FSETP.NEU.AND P3, PT, R27, RZ, PT ;  /* 0x000000ff1b00720b */ /* 0x020fe20003f6d000 */
[----:B------:R-:W-:Y:S01]  /*60e0*/  IMAD.SHL.U32 R63, R44, 0x2, RZ ;  /* 0x000000022c3f7824 */ /* 0x000fe200078e00ff */
[----:B------:R-:W-:Y:S01]  /*60f0*/  SEL R4, RZ, 0xffffffff, P2 ;  /* 0xffffffffff047807 */ /* 0x000fe20001000000 */
[----:B------:R-:W-:Y:S01]  /*6100*/  BSSY B1, `(.L_x_97) ;  /* 0x0000036000017945 */ /* 0x000fe20003800000 */
[----:B------:R-:W-:Y:S01]  /*6110*/  @P1 LOP3.LUT P2, RZ, R45, 0xff, RZ, 0xc0, !PT ;  /* 0x000000ff2dff1812 */ /* 0x000fe2000784c0ff */
[----:B------:R-:W-:Y:S01]  /*6120*/  VIADD R61, R63, UR44 ;  /* 0x0000002c3f3d7c36 */ /* 0x000fe20008000000 */
[----:B-1----:R-:W-:Y:S01]  /*6130*/  @P1 SEL R0, RZ, 0xffffffff, P3 ;  /* 0xffffffffff001807 */ /* 0x002fe20001800000 */
[----:B------:R-:W-:Y:S01]  /*6140*/  IMAD.MOV.U32 R64, RZ, RZ, 0x1 ;  /* 0x00000001ff407424 */ /* 0x000fe200078e00ff */
[----:B------:R-:W-:Y:S01]  /*6150*/  LOP3.LUT R54, R54, 0x1, RZ, 0x3c, !PT ;  /* 0x0000000136367812 */ /* 0x000fe200078e3cff */
[----:B------:R-:W-:Y:S01]  /*6160*/  IMAD.MOV.U32 R62, RZ, RZ, RZ ;  /* 0x000000ffff3e7224 */ /* 0x000fe200078e00ff */
[----:B------:R-:W-:Y:S02]  /*6170*/  @P0 SEL R0, R4, R0, !P2 ;  /* 0x0000000004000207 */ /* 0x000fe40005000000 */
[----:B------:R-:W-:Y:S02]  /*6180*/  CS2R R38, SRZ ;  /* 0x0000000000267805 */ /* 0x000fe4000001ff00 */
[----:B------:R-:W-:Y:S02]  /*6190*/  LEA R26, R22, UR44, 0x3 ;  /* 0x0000002c161a7c11 */ /* 0x000fe4000f8e18ff */
[----:B------:R-:W-:Y:S02]  /*61a0*/  CS2R R36, SRZ ;  /* 0x0000000000247805 */ /* 0x000fe4000001ff00 */
[----:B------:R-:W-:Y:S02]  /*61b0*/  @P1 LOP3.LUT R0, R0, 0x1, RZ, 0xc0, !PT ;  /* 0x0000000100001812 */ /* 0x000fe400078ec0ff */
[----:B------:R-:W-:Y:S02]  /*61c0*/  CS2R R30, SRZ ;  /* 0x00000000001e7805 */ /* 0x000fe4000001ff00 */
[----:B------:R-:W-:Y:S02]  /*61d0*/  SHF.L.U32 R2, R53, 0x1f, RZ ;  /* 0x0000001f35027819 */ /* 0x000fe400000006ff */
[----:B------:R-:W-:Y:S02]  /*61e0*/  CS2R R28, SRZ ;  /* 0x00000000001c7805 */ /* 0x000fe4000001ff00 */
[----:B------:R-:W-:Y:S01]  /*61f0*/  ISETP.NE.U32.OR P5, PT, R0, 0x1, !P1 ;  /* 0x000000010000780c */ /* 0x000fe20004fa5470 */
[----:B------:R-:W-:Y:S01]  /*6200*/  IMAD.IADD R60, R55, 0x1, R61 ;  /* 0x00000001373c7824 */ /* 0x000fe200078e023d */
[----:B------:R-:W-:Y:S02]  /*6210*/  PLOP3.LUT P2, PT, PT, PT, UP1, 0x80, 0x8 ;  /* 0x000000000008781c */ /* 0x000fe40003f4f018 */
[----:B------:R-:W-:Y:S02]  /*6220*/  LEA.HI R25, R22, R22, RZ, 0x1 ;  /* 0x0000001616197211 */ /* 0x000fe400078f08ff */
[----:B------:R-:W-:Y:S02]  /*6230*/  LOP3.LUT P4, R50, R45, 0xff, RZ, 0xc0, !PT ;  /* 0x000000ff2d327812 */ /* 0x000fe4000788c0ff */
[----:B------:R-:W-:Y:S02]  /*6240*/  SEL R3, RZ, 0xffffffff, P3 ;  /* 0xffffffffff037807 */ /* 0x000fe40001800000 */
[----:B------:R-:W-:Y:S03]  /*6250*/  P2R R59, PR, RZ, 0x20 ;  /* 0x00000020ff3b7803 */ /* 0x000fe60000000000 */
[----:B------:R-:W-:Y:S02]  /*6260*/  @P5 SHF.L.U32 R0, R54, 0x1f, RZ ;  /* 0x0000001f36005819 */ /* 0x000fe400000006ff */
[----:B------:R-:W-:Y:S02]  /*6270*/  @P2 SEL R3, R4, R3, !P4 ;  /* 0x0000000304032207 */ /* 0x000fe40006000000 */
[----:B------:R1:W2:Y:S02]  /*6280*/  @P5 SYNCS.PHASECHK.TRANS64.TRYWAIT P1, [UR44+0x40], R0 ;  /* 0x00004000ff0055a7 */ /* 0x0002a4000802112c */
[----:B------:R-:W-:Y:S04]  /*6290*/  LOP3.LUT R3, R3, 0x1, RZ, 0xc0, !PT ;  /* 0x0000000103037812 */ /* 0x000fe800078ec0ff */
[----:B------:R-:W-:Y:S04]  /*62a0*/  ISETP.NE.U32.AND P2, PT, R3, 0x1, PT ;  /* 0x000000010300780c */ /* 0x000fe80003f45070 */
[----:B------:R-:W-:Y:S01]  /*62b0*/  P2R R65, PR, RZ, 0x4 ;  /* 0x00000004ff417803 */ /* 0x000fe20000000000 */
[----:B------:R4:W3:Y:S01]  /*62c0*/  SYNCS.PHASECHK.TRANS64.TRYWAIT P0, [R26+URZ+0xb0], R2 ;  /* 0x0000b0021a0075a7 */ /* 0x0008e200080011ff */
[C---:B-1----:R-:W-:Y:S01]  /*62d0*/  IMAD.SHL.U32 R0, R25.reuse, 0x40, RZ ;  /* 0x0000004019007824 */ /* 0x042fe200078e00ff */
[----:B------:R-:W-:Y:S04]  /*62e0*/  LOP3.LUT R25, R25, 0xffe, RZ, 0xc0, !PT ;  /* 0x00000ffe19197812 */ /* 0x000fe800078ec0ff */
[----:B------:R-:W-:Y:S01]  /*62f0*/  LOP3.LUT R0, R0, 0xffffff80, RZ, 0xc0, !PT ;  /* 0xffffff8000007812 */ /* 0x000fe200078ec0ff */
[----:B------:R-:W-:Y:S04]  /*6300*/  IMAD.IADD R25, R22, 0x1, -R25 ;  /* 0x0000000116197824 */ /* 0x000fe800078e0a19 */
[----:B------:R-:W-:Y:S04]  /*6310*/  IMAD.IADD R0, R23, 0x1, R0 ;  /* 0x0000000117007824 */ /* 0x000fe800078e0200 */
[----:B------:R-:W-:Y:S01]  /*6320*/  IMAD R25, R25, 0x100000, R0 ;  /* 0x0010000019197824 */ /* 0x000fe200078e0200 */
[----:B--2---:R-:W-:Y:S01]  /*6330*/  @P5 SEL R64, RZ, 0x1, !P1 ;  /* 0x00000001ff405807 */ /* 0x004fe20004800000 */
[----:B----4-:R-:W-:Y:S06]  /*6340*/  @!P5 BRA `(.L_x_98) ;  /* 0x000000000044d947 */ /* 0x010fec0003800000 */
[----:B------:R-:W-:Y:S01]  /*6350*/  IMAD.MOV.U32 R38, RZ, RZ, RZ ;  /* 0x000000ffff267224 */ /* 0x000fe200078e00ff */
[----:B------:R-:W-:Y:S01]  /*6360*/  ISETP.NE.AND P1, PT, R64, RZ, PT ;  /* 0x000000ff4000720c */ /* 0x000fe20003f25270 */
[----:B------:R-:W-:Y:S01]  /*6370*/  BSSY B0, `(.L_x_99) ;  /* 0x0000008000007945 */ /* 0x000fe20003800000 */
[----:B------:R-:W-:Y:S02]  /*6380*/  CS2R R30, SRZ ;  /* 0x00000000001e7805 */ /* 0x000fe4000001ff00 */
[----:B------:R-:W-:Y:S02]  /*6390*/  CS2R R28, SRZ ;  /* 0x00000000001c7805 */ /* 0x000fe4000001ff00 */
[----:B------:R-:W-:Y:S07]  /*63a0*/  CS2R R36, SRZ ;  /* 0x0000000000247805 */ /* 0x000fee000001ff00 */
[----:B------:R-:W-:Y:S05]  /*63b0*/  @P1 BRA `(.L_x_100) ;  /* 0x00000000000c1947 */ /* 0x000fea0003800000 */
[----:B------:R-:W-:Y:S04]  /*63c0*/  SHF.L.U32 R3, R54, 0x1f, RZ ;  /* 0x0000001f36037819 */ /* 0x000fe800000006ff */
[----:B------:R-:W1:Y:S02]  /*63d0*/  SYNCS.PHASECHK.TRANS64.TRYWAIT P1, [UR44+0x40], R3 ;  /* 0x00004003ff0075a7 */ /* 0x000e64000802112c */
[----:B-1----:R-:W-:Y:S05]  /*63e0*/  @!P1 BRA `(.L_x_101) ;  /* 0x0000002c00b09947 */ /* 0x002fea0003800000 */
.L_x_100:
[----:B------:R-:W-:Y:S05]  /*63f0*/  BSYNC B0 ;  /* 0x0000000000007941 */ /* 0x000fea0003800000 */
.L_x_99:
[----:B------:R-:W-:Y:S01]  /*6400*/  ISETP.NE.AND P1, PT, R65, RZ, PT ;  /* 0x000000ff4100720c */ /* 0x000fe20003f25270 */
[----:B------:R-:W-:Y:S11]  /*6410*/  HFMA2 R62, -RZ, RZ, 0, 5.9604644775390625e-08 ;  /* 0x00000001ff3e7431 */ /* 0x000ff600000001ff */
[----:B------:R-:W-:Y:S01]  /*6420*/  @!UPT UIADD3 URZ, UPT, UPT, URZ, URZ, URZ ;  /* 0x000000fffffff290 */ /* 0x000fe2000fffe0ff */
[----:B------:R-:W-:Y:S05]  /*6430*/  @P1 WARPSYNC.ALL ;  /* 0x0000000000001948 */ /* 0x000fea0003800000 */
[----:B------:R2:W4:Y:S04]  /*6440*/  @P1 LDSM.16.M88.4 R28, [R63+UR44+0x200] ;  /* 0x0002002c3f1c183b */ /* 0x0005280008000200 */
[----:B------:R2:W1:Y:S02]  /*6450*/  @P1 LDSM.16.M88.4 R36, [R60+0x200] ;  /* 0x000200003c24183b */ /* 0x0004640000000200 */
.L_x_98:
[----:B------:R-:W-:Y:S05]  /*6460*/  BSYNC B1 ;  /* 0x0000000000017941 */ /* 0x000fea0003800000 */
.L_x_97:
[----:B-1----:R-:W-:Y:S04]  /*6470*/  SHF.R.U32.HI R0, RZ, 0x15, R25 ;  /* 0x00000015ff007819 */ /* 0x002fe80000011619 */
[----:B------:R-:W-:Y:S01]  /*6480*/  LOP3.LUT P1, RZ, R0, 0x3, R46, 0x48, !PT ;  /* 0x0000000300ff7812 */ /* 0x000fe2000782482e */
[----:B------:R-:W-:Y:S01]  /*6490*/  @!UPT UIADD3 URZ, UPT, UPT, URZ, URZ, URZ ;  /* 0x000000fffffff290 */ /* 0x000fe2000fffe0ff */
[----:B---3--:R-:W-:Y:S11]  /*64a0*/  @P0 BRA `(.L_x_102) ;  /* 0x0000000000080947 */ /* 0x008ff60003800000 */
[----:B------:R-:W1:Y:S02]  /*64b0*/  SYNCS.PHASECHK.TRANS64.TRYWAIT P0, [R26+URZ+0xb0], R2 ;  /* 0x0000b0021a0075a7 */ /* 0x000e6400080011ff */
[----:B-1----:R-:W-:Y:S05]  /*64c0*/  @!P0 BRA `(.L_x_103) ;  /* 0x0000002c00908947 */ /* 0x002fea0003800000 */
.L_x_102:
[----:B------:R-:W-:Y:S05]  /*64d0*/  @!P1 BRA `(.L_x_104) ;  /* 0x0000000000409947 */ /* 0x000fea0003800000 */
[----:B------:R-:W3:Y:S01]  /*64e0*/  LDCU.64 UR8, c[0x4][0x70] ;  /* 0x01000e00ff0877ac */ /* 0x000ee20008000a00 */
[----:B------:R-:W-:Y:S01]  /*64f0*/  MOV R3, 0x0 ;  /* 0x0000000000037802 */ /* 0x000fe20000000f00 */
[----:B------:R-:W-:Y:S02]  /*6500*/  HFMA2 R12, -RZ, RZ, 0, 5.9604644775390625e-08 ;  /* 0x00000001ff0c7431 */ /* 0x000fe400000001ff */
[----:B------:R-:W-:Y:S02]  /*6510*/  IMAD.MOV.U32 R8, RZ, RZ, 0x192 ;  /* 0x00000192ff087424 */ /* 0x000fe400078e00ff */
[----:B------:R-:W-:Y:S01]  /*6520*/  IMAD.MOV.U32 R13, RZ, RZ, RZ ;  /* 0x000000ffff0d7224 */ /* 0x000fe200078e00ff */
[----:B------:R-:W5:Y:S01]  /*6530*/  LDCU.64 UR6, c[0x4][0x78] ;  /* 0x01000f00ff0677ac */ /* 0x000f620008000a00 */
[----:B-1----:R-:W1:Y:S01]  /*6540*/  LDC.64 R2, c[0x4][R3] ;  /* 0x0100000003027b82 */ /* 0x002e620000000a00 */
[----:B------:R-:W2:Y:S01]  /*6550*/  LDCU.64 UR4, c[0x4][0x10] ;  /* 0x01000200ff0477ac */ /* 0x000ea20008000a00 */
[----:B---3--:R-:W-:Y:S01]  /*6560*/  MOV R5, UR9 ;  /* 0x0000000900057c02 */ /* 0x008fe20008000f00 */
[----:B------:R-:W-:Y:S01]  /*6570*/  IMAD.U32 R4, RZ, RZ, UR8 ;  /* 0x00000008ff047e24 */ /* 0x000fe2000f8e00ff */
[----:B-----5:R-:W-:Y:S01]  /*6580*/  MOV R7, UR7 ;  /* 0x0000000700077c02 */ /* 0x020fe20008000f00 */
[----:B------:R-:W-:Y:S01]  /*6590*/  IMAD.U32 R6, RZ, RZ, UR6 ;  /* 0x00000006ff067e24 */ /* 0x000fe2000f8e00ff */
[----:B--2---:R-:W-:Y:S01]  /*65a0*/  MOV R11, UR5 ;  /* 0x00000005000b7c02 */ /* 0x004fe20008000f00 */
[----:B------:R-:W-:Y:S02]  /*65b0*/  IMAD.U32 R10, RZ, RZ, UR4 ;  /* 0x00000004ff0a7e24 */ /* 0x000fe4000f8e00ff */
[----:B------:R-:W-:Y:S07]  /*65c0*/  LEPC R20, `(.L_x_104) ;  /* 0x000000001014794e */ /* 0x000fee0000000000 */
[----:B-1--4-:R-:W-:Y:S05]  /*65d0*/  CALL.ABS.NOINC R2 ;  /* 0x0000000002007343 */ /* 0x012fea0003c00000 */
.L_x_104:
[----:B----4-:R-:W-:Y:S01]  /*65e0*/  SHF.L.U32 R3, R28, 0x10, RZ ;  /* 0x000000101c037819 */ /* 0x010fe200000006ff */
[----:B------:R-:W-:Y:S05]  /*65f0*/  WARPSYNC.ALL ;  /* 0x0000000000007948 */ /* 0x000fea0003800000 */
[----:B------:R-:W-:Y:S01]  /*6600*/  R2UR UR4, R25 ;  /* 0x00000000190472ca */ /* 0x000fe200000e0000 */
[----:B------:R-:W-:Y:S01]  /*6610*/  BSSY.RECONVERGENT B0, `(.L_x_105) ;  /* 0x000004e000007945 */ /* 0x000fe20003800200 */
[C---:B------:R-:W-:Y:S02]  /*6620*/  SHF.L.U32 R20, R29.reuse, 0x10, RZ ;  /* 0x000000101d147819 */ /* 0x040fe400000006ff */
[----:B------:R-:W-:Y:S02]  /*6630*/  LOP3.LUT R21, R29, 0xffff0000, RZ, 0xc0, !PT ;  /* 0xffff00001d157812 */ /* 0x000fe400078ec0ff */
[----:B------:R-:W-:Y:S07]  /*6640*/  ISETP.NE.AND P0, PT, R56, RZ, PT ;  /* 0x000000ff3800720c */ /* 0x000fee0003f05270 */
[----:B------:R-:W3:Y:S02]  /*6650*/  LDTM.16dp256bit.x4 R4, tmem[UR4] ;  /* 0x00000004000479ee */ /* 0x000ee40008120000 */
[----:B---3--:R-:W-:Y:S01]  /*6660*/  FMUL R0, R24, R4 ;  /* 0x0000000418007220 */ /* 0x008fe20000400000 */
[----:B------:R-:W-:Y:S01]  /*6670*/  LOP3.LUT R4, R28, 0xffff0000, RZ, 0xc0, !PT ;  /* 0xffff00001c047812 */ /* 0x000fe200078ec0ff */
[C---:B-1----:R-:W-:Y:S01]  /*6680*/  FMUL R2, R24.reuse, R5 ;  /* 0x0000000518027220 */ /* 0x042fe20000400000 */
[C---:B------:R-:W-:Y:S01]  /*6690*/  FMUL R7, R24.reuse, R7 ;  /* 0x0000000718077220 */ /* 0x040fe20000400000 */
[C---:B------:R-:W-:Y:S01]  /*66a0*/  FFMA R0, R27.reuse, R3, R0 ;  /* 0x000000031b007223 */ /* 0x040fe20000000000 */
[C---:B------:R-:W-:Y:S01]  /*66b0*/  FMUL R3, R24.reuse, R6 ;  /* 0x0000000618037220 */ /* 0x040fe20000400000 */
[C---:B------:R-:W-:Y:S01]  /*66c0*/  FFMA R2, R27.reuse, R4, R2 ;  /* 0x000000041b027223 */ /* 0x040fe20000000002 */
[C---:B------:R-:W-:Y:S01]  /*66d0*/  FMUL R4, R24.reuse, R8 ;  /* 0x0000000818047220 */ /* 0x040fe20000400000 */
[C---:B------:R-:W-:Y:S01]  /*66e0*/  FMUL R8, R24.reuse, R12 ;  /* 0x0000000c18087220 */ /* 0x040fe20000400000 */
[----:B------:R-:W-:Y:S01]  /*66f0*/  FMUL R12, R24, R16 ;  /* 0x00000010180c7220 */ /* 0x000fe20000400000 */
[----:B------:R-:W-:Y:S01]  /*6700*/  SHF.L.U32 R16, R30, 0x10, RZ ;  /* 0x000000101e107819 */ /* 0x000fe200000006ff */
[C---:B------:R-:W-:Y:S01]  /*6710*/  FFMA R3, R27.reuse, R20, R3 ;  /* 0x000000141b037223 */ /* 0x040fe20000000003 */
[----:B------:R-:W-:Y:S01]  /*6720*/  F2FP.BF16.F32.PACK_AB R32, R2, R0 ;  /* 0x000000000220723e */ /* 0x000fe200000010ff */
[C---:B------:R-:W-:Y:S01]  /*6730*/  FFMA R7, R27.reuse, R21, R7 ;  /* 0x000000151b077223 */ /* 0x040fe20000000007 */
[----:B------:R-:W-:Y:S01]  /*6740*/  LOP3.LUT R0, R30, 0xffff0000, RZ, 0xc0, !PT ;  /* 0xffff00001e007812 */ /* 0x000fe200078ec0ff */
[----:B------:R-:W-:Y:S01]  /*6750*/  FFMA R4, R27, R16, R4 ;  /* 0x000000101b047223 */ /* 0x000fe20000000004 */
[C---:B------:R-:W-:Y:S01]  /*6760*/  SHF.L.U32 R2, R31.reuse, 0x10, RZ ;  /* 0x000000101f027819 */ /* 0x040fe200000006ff */
[C---:B------:R-:W-:Y:S01]  /*6770*/  FMUL R5, R24.reuse, R9 ;  /* 0x0000000918057220 */ /* 0x040fe20000400000 */
[----:B------:R-:W-:Y:S01]  /*6780*/  LOP3.LUT R16, R31, 0xffff0000, RZ, 0xc0, !PT ;  /* 0xffff00001f107812 */ /* 0x000fe200078ec0ff */
[----:B------:R-:W-:Y:S01]  /*6790*/  FMUL R6, R24, R10 ;  /* 0x0000000a18067220 */ /* 0x000fe20000400000 */
[----:B------:R-:W-:Y:S01]  /*67a0*/  F2FP.BF16.F32.PACK_AB R33, R7, R3 ;  /* 0x000000030721723e */ /* 0x000fe200000010ff */
[C---:B------:R-:W-:Y:S01]  /*67b0*/  FFMA R5, R27.reuse, R0, R5 ;  /* 0x000000001b057223 */ /* 0x040fe20000000005 */
[C---:B------:R-:W-:Y:S01]  /*67c0*/  SHF.L.U32 R0, R36.reuse, 0x10, RZ ;  /* 0x0000001024007819 */ /* 0x040fe200000006ff */
[----:B------:R-:W-:Y:S01]  /*67d0*/  FFMA R6, R27, R2, R6 ;  /* 0x000000021b067223 */ /* 0x000fe20000000006 */
[----:B------:R-:W-:Y:S01]  /*67e0*/  LOP3.LUT R2, R36, 0xffff0000, RZ, 0xc0, !PT ;  /* 0xffff000024027812 */ /* 0x000fe200078ec0ff */
[C---:B------:R-:W-:Y:S01]  /*67f0*/  FMUL R11, R24.reuse, R11 ;  /* 0x0000000b180b7220 */ /* 0x040fe20000400000 */
[----:B------:R-:W-:Y:S01]  /*6800*/  SHF.L.U32 R3, R37, 0x10, RZ ;  /* 0x0000001025037819 */ /* 0x000fe200000006ff */
[C---:B------:R-:W-:Y:S01]  /*6810*/  FMUL R9, R24.reuse, R13 ;  /* 0x0000000d18097220 */ /* 0x040fe20000400000 */
[----:B------:R-:W-:Y:S01]  /*6820*/  F2FP.BF16.F32.PACK_AB R34, R5, R4 ;  /* 0x000000040522723e */ /* 0x000fe200000010ff */
[C---:B------:R-:W-:Y:S01]  /*6830*/  FMUL R10, R24.reuse, R14 ;  /* 0x0000000e180a7220 */ /* 0x040fe20000400000 */
[C---:B------:R-:W-:Y:S01]  /*6840*/  FFMA R11, R27.reuse, R16, R11 ;  /* 0x000000101b0b7223 */ /* 0x040fe2000000000b */
[C---:B------:R-:W-:Y:S01]  /*6850*/  FFMA R8, R27.reuse, R0, R8 ;  /* 0x000000001b087223 */ /* 0x040fe20000000008 */
[----:B------:R-:W-:Y:S01]  /*6860*/  FFMA R9, R27, R2, R9 ;  /* 0x000000021b097223 */ /* 0x000fe20000000009 */
[----:B------:R-:W-:Y:S01]  /*6870*/  LOP3.LUT R0, R37, 0xffff0000, RZ, 0xc0, !PT ;  /* 0xffff000025007812 */ /* 0x000fe200078ec0ff */
[----:B------:R-:W-:Y:S01]  /*6880*/  FFMA R10, R27, R3, R10 ;  /* 0x000000031b0a7223 */ /* 0x000fe2000000000a */
[----:B------:R-:W-:Y:S01]  /*6890*/  FMUL R15, R24, R15 ;  /* 0x0000000f180f7220 */ /* 0x000fe20000400000 */
[----:B------:R-:W-:Y:S01]  /*68a0*/  SHF.L.U32 R2, R38, 0x10, RZ ;  /* 0x0000001026027819 */ /* 0x000fe200000006ff */
[----:B------:R-:W-:Y:S01]  /*68b0*/  FMUL R13, R24, R17 ;  /* 0x00000011180d7220 */ /* 0x000fe20000400000 */
[----:B------:R-:W-:Y:S01]  /*68c0*/  LOP3.LUT R3, R38, 0xffff0000, RZ, 0xc0, !PT ;  /* 0xffff000026037812 */ /* 0x000fe200078ec0ff */
[C---:B------:R-:W-:Y:S01]  /*68d0*/  FMUL R14, R24.reuse, R18 ;  /* 0x00000012180e7220 */ /* 0x040fe20000400000 */
[----:B------:R-:W-:Y:S01]  /*68e0*/  SHF.L.U32 R4, R39, 0x10, RZ ;  /* 0x0000001027047819 */ /* 0x000fe200000006ff */
[----:B------:R-:W-:Y:S01]  /*68f0*/  FFMA R15, R27, R0, R15 ;  /* 0x000000001b0f7223 */ /* 0x000fe2000000000f */
[----:B------:R-:W-:Y:S01]  /*6900*/  LOP3.LUT R5, R39, 0xffff0000, RZ, 0xc0, !PT ;  /* 0xffff000027057812 */ /* 0x000fe200078ec0ff */
[----:B------:R-:W-:Y:S01]  /*6910*/  FMUL R19, R24, R19 ;  /* 0x0000001318137220 */ /* 0x000fe20000400000 */
[C---:B------:R-:W-:Y:S01]  /*6920*/  FFMA R12, R27.reuse, R2, R12 ;  /* 0x000000021b0c7223 */ /* 0x040fe2000000000c */
[C---:B------:R-:W-:Y:S01]  /*6930*/  FFMA R13, R27.reuse, R3, R13 ;  /* 0x000000031b0d7223 */ /* 0x040fe2000000000d */
[C---:B------:R-:W-:Y:S01]  /*6940*/  FFMA R14, R27.reuse, R4, R14 ;  /* 0x000000041b0e7223 */ /* 0x040fe2000000000e */
[----:B------:R-:W-:Y:S01]  /*6950*/  FFMA R19, R27, R5, R19 ;  /* 0x000000051b137223 */ /* 0x000fe20000000013 */
[----:B------:R-:W-:Y:S02]  /*6960*/  F2FP.BF16.F32.PACK_AB R35, R11, R6 ;  /* 0x000000060b23723e */ /* 0x000fe400000010ff */
[----:B------:R-:W-:Y:S02]  /*6970*/  F2FP.BF16.F32.PACK_AB R8, R9, R8 ;  /* 0x000000080908723e */ /* 0x000fe400000010ff */
[----:B------:R-:W-:Y:S01]  /*6980*/  F2FP.BF16.F32.PACK_AB R9, R15, R10 ;  /* 0x0000000a0f09723e */ /* 0x000fe200000010ff */
[----:B------:R1:W-:Y:S01]  /*6990*/  STSM.16.M88.4 [R61+0x200], R32 ;  /* 0x000200203d007844 */ /* 0x0003e20000000200 */
[----:B------:R-:W-:Y:S02]  /*69a0*/  F2FP.BF16.F32.PACK_AB R10, R13, R12 ;  /* 0x0000000c0d0a723e */ /* 0x000fe400000010ff */
[----:B------:R-:W-:Y:S05]  /*69b0*/  F2FP.BF16.F32.PACK_AB R11, R19, R14 ;  /* 0x0000000e130b723e */ /* 0x000fea00000010ff */
[----:B------:R1:W-:Y:S01]  /*69c0*/  STSM.16.M88.4 [R60+0x200], R8 ;  /* 0x000200083c007844 */ /* 0x0003e20000000200 */
[----:B------:R-:W-:Y:S01]  /*69d0*/  @!PT LDS RZ, [RZ] ;  /* 0x00000000fffff984 */ /* 0x000fe20000000800 */
[----:B------:R-:W-:Y:S01]  /*69e0*/  @!PT LDS RZ, [RZ] ;  /* 0x00000000fffff984 */ /* 0x000fe20000000800 */
[----:B------:R-:W-:Y:S01]  /*69f0*/  @!PT LDS RZ, [RZ] ;  /* 0x00000000fffff984 */ /* 0x000fe20000000800 */
[----:B------:R-:W-:Y:S01]  /*6a00*/  @!PT LDS RZ, [RZ] ;  /* 0x00000000fffff984 */ /* 0x000fe20000000800 */
[----:B------:R3:W-:Y:S07]  /*6a10*/  MEMBAR.ALL.CTA ;  /* 0x0000000000007992 */ /* 0x0007ee0000008000 */
[----:B---3--:R-:W3:Y:S02]  /*6a20*/  FENCE.VIEW.ASYNC.S ;  /* 0x00000000000073c6 */ /* 0x008ee40000000000 */
[----:B---3--:R-:W-:Y:S06]  /*6a30*/  BAR.SYNC.DEFER_BLOCKING 0x1, 0x80 ;  /* 0x0042000000007b1d */ /* 0x008fec0000010000 */
[----:B------:R-:W-:Y:S05]  /*6a40*/  @P0 BRA `(.L_x_106) ;  /* 0x0000000000280947 */ /* 0x000fea0003800000 */
[----:B------:R-:W3:Y:S01]  /*6a50*/  LDCU.64 UR6, c[0x0][0x348] ;  /* 0x00006900ff0677ac */ /* 0x000ee20008000a00 */
[----:B------:R-:W-:Y:S01]  /*6a60*/  UIADD3 UR4, UPT, UPT, UR44, 0x200, URZ ;  /* 0x000002002c047890 */ /* 0x000fe2000fffe0ff */
[----:B------:R-:W-:Y:S05]  /*6a70*/  UMOV UR51, UR36 ;  /* 0x0000002400337c82 */ /* 0x000fea0008000000 */
[----:B------:R-:W-:Y:S04]  /*6a80*/  MOV R49, UR4 ;  /* 0x0000000400317c02 */ /* 0x000fe80008000f00 */
[----:B------:R-:W-:Y:S01]  /*6a90*/  R2UR UR48, R49 ;  /* 0x00000000313072ca */ /* 0x000fe200000e0000 */
[----:B---3--:R-:W-:Y:S04]  /*6aa0*/  UIADD3 UR4, UP0, UPT, UR6, 0x680, URZ ;  /* 0x0000068006047890 */ /* 0x008fe8000ff1e0ff */
[----:B------:R-:W-:Y:S09]  /*6ab0*/  UIADD3.X UR5, UPT, UPT, URZ, UR7, URZ, UP0, !UPT ;  /* 0x00000007ff057290 */ /* 0x000ff200087fe4ff */
[----:B------:R3:W-:Y:S01]  /*6ac0*/  UTMASTG.3D [UR48], [UR4] ;  /* 0x00000030040073b5 */ /* 0x0007e20008010000 */
[----:B------:R0:W-:Y:S01]  /*6ad0*/  UTMACMDFLUSH ;  /* 0x00000000000079b7 */ /* 0x0001e20000000000 */
[----:B---3--:R-:W-:Y:S04]  /*6ae0*/  DEPBAR.LE SB0, 0x1 ;  /* 0x000080400000791a */ /* 0x008fe80000000000 */
.L_x_106:
[----:B------:R-:W-:Y:S05]  /*6af0*/  BSYNC.RECONVERGENT B0 ;  /* 0x0000000000007941 */ /* 0x000fea0003800200 */
.L_x_105:
[----:B------:R-:W-:Y:S01]  /*6b00*/  BAR.SYNC.DEFER_BLOCKING 0x1, 0x80 ;  /* 0x0042000000007b1d */ /* 0x000fe20000010000 */
[----:B------:R-:W-:Y:S01]  /*6b10*/  ISETP.NE.AND P1, PT, R59, RZ, PT ;  /* 0x000000ff3b00720c */ /* 0x000fe20003f25270 */
[----:B------:R-:W-:Y:S01]  /*6b20*/  UISETP.NE.AND UP0, UPT, UR52, URZ, UPT ;  /* 0x000000ff3400728c */ /* 0x000fe2000bf05270 */
[----:B------:R-:W-:Y:S11]  /*6b30*/  LEA R2, R62, UR44, 0x3 ;  /* 0x0000002c3e027c11 */ /* 0x000ff6000f8e18ff */
[----:B------:R-:W-:Y:S01]  /*6b40*/  @P1 SHF.L.U32 R3, R54, 0x1f, RZ ;  /* 0x0000001f36031819 */ /* 0x000fe200000006ff */
[----:B------:R-:W-:Y:S06]  /*6b50*/  BRA.U !UP0, `(.L_x_107) ;  /* 0x0000000108247547 */ /* 0x000fec000b800000 */
[----:B------:R-:W-:Y:S01]  /*6b60*/  IMAD.U32 R4, RZ, RZ, UR46 ;  /* 0x0000002eff047e24 */ /* 0x000fe2000f8e00ff */
[----:B------:R-:W-:Y:S01]  /*6b70*/  MOV R0, UR47 ;  /* 0x0000002f00007c02 */ /* 0x000fe20008000f00 */
[----:B------:R-:W-:Y:S03]  /*6b80*/  UIADD3 UR4, UPT, UPT, UR46, 0x1, URZ ;  /* 0x000000012e047890 */ /* 0x000fe6000fffe0ff */
[----:B------:R-:W-:Y:S01]  /*6b90*/  @P1 LEA R4, R4, UR44, 0x3 ;  /* 0x0000002c04041c11 */ /* 0x000fe2000f8e18ff */
[----:B------:R-:W-:Y:S04]  /*6ba0*/  UISETP.NE.AND UP0, UPT, UR4, 0x4, UPT ;  /* 0x000000040400788c */ /* 0x000fe8000bf05270 */
[----:B------:R-:W-:Y:S01]  /*6bb0*/  @P1 VIADD R4, R4, 0x60 ;  /* 0x0000006004041836 */ /* 0x000fe20000000000 */
[----:B------:R-:W-:Y:S04]  /*6bc0*/  USEL UR46, UR4, URZ, UP0 ;  /* 0x000000ff042e7287 */ /* 0x000fe80008000000 */
[----:B------:R-:W-:Y:S04]  /*6bd0*/  @P1 PRMT R0, R0, 0x654, R4 ;  /* 0x0000065400001816 */ /* 0x000fe80000000004 */
[----:B------:R3:W-:Y:S04]  /*6be0*/  @P1 SYNCS.ARRIVE.TRANS64.RED.A1T0 RZ, [R0+URZ], RZ ;  /* 0x000000ff00ff19a7 */ /* 0x0007e800081004ff */
.L_x_107:
[----:B------:R-:W4:Y:S01]  /*6bf0*/  @P1 SYNCS.PHASECHK.TRANS64.TRYWAIT P0, [R2+URZ+0x40], R3 ;  /* 0x00004003020015a7 */ /* 0x000f2200080011ff */
[----:B------:R-:W-:Y:S01]  /*6c00*/  BSSY B1, `(.L_x_108) ;  /* 0x0000013000017945 */ /* 0x000fe20003800000 */
[----:B----4-:R-:W-:Y:S03]  /*6c10*/  @P1 SEL R64, RZ, 0x1, !P0 ;  /* 0x00000001ff401807 */ /* 0x010fe60004000000 */
[----:B------:R-:W-:Y:S05]  /*6c20*/  @!P1 BRA `(.L_x_109) ;  /* 0x0000000000409947 */ /* 0x000fea0003800000 */
[----:B------:R-:W-:Y:S01]  /*6c30*/  ISETP.NE.AND P1, PT, R65, RZ, PT ;  /* 0x000000ff4100720c */ /* 0x000fe20003f25270 */
[----:B------:R-:W-:Y:S01]  /*6c40*/  BSSY B0, `(.L_x_110) ;  /* 0x0000009000007945 */ /* 0x000fe20003800000 */
[----:B------:R-:W-:Y:S11]  /*6c50*/  ISETP.NE.AND P0, PT, R64, RZ, PT ;  /* 0x000000ff4000720c */ /* 0x000ff60003f05270 */
[----:B------:R-:W-:Y:S05]  /*6c60*/  @P1 IMAD R4, R62, 0x1000, R63 ;  /* 0x000010003e041824 */ /* 0x000fea00078e023f */
[----:B------:R-:W-:Y:S05]  /*6c70*/  @P1 IADD3 R3, PT, PT, R4, UR44, RZ ;  /* 0x0000002c04031c10 */ /* 0x000fea000fffe0ff */
[----:B------:R-:W-:Y:S01]  /*6c80*/  @P1 IMAD.IADD R3, R55, 0x1, R3 ;  /* 0x0000000137031824 */ /* 0x000fe200078e0203 */
[----:B------:R-:W-:Y:S06]  /*6c90*/  @P0 BRA `(.L_x_111) ;  /* 0x00000000000c0947 */ /* 0x000fec0003800000 */
[----:B---3--:R-:W-:Y:S04]  /*6ca0*/  SHF.L.U32 R0, R54, 0x1f, RZ ;  /* 0x0000001f36007819 */ /* 0x008fe800000006ff */
[----:B------:R-:W3:Y:S02]  /*6cb0*/  SYNCS.PHASECHK.TRANS64.TRYWAIT P0, [R2+URZ+0x40], R0 ;  /* 0x00004000020075a7 */ /* 0x000ee400080011ff */
[----:B---3--:R-:W-:Y:S05]  /*6cc0*/  @!P0 BRA `(.L_x_112) ;  /* 0x0000002400a48947 */ /* 0x008fea0003800000 */
.L_x_111:
[----:B------:R-:W-:Y:S05]  /*6cd0*/  BSYNC B0 ;  /* 0x0000000000007941 */ /* 0x000fea0003800000 */
.L_x_110:
[----:B------:R-:W-:Y:S02]  /*6ce0*/  ISETP.NE.AND P0, PT, R65, RZ, PT ;  /* 0x000000ff4100720c */ /* 0x000fe40003f05270 */
[----:B------:R-:W-:Y:S11]  /*6cf0*/  IADD3 R62, PT, PT, R62, 0x1, RZ ;  /* 0x000000013e3e7810 */ /* 0x000ff60007ffe0ff */
[----:B------:R-:W-:Y:S05]  /*6d00*/  @P0 WARPSYNC.ALL ;  /* 0x0000000000000948 */ /* 0x000fea0003800000 */
[----:B------:R4:W1:Y:S04]  /*6d10*/  @P0 LDSM.16.M88.4 R28, [R4+UR44+0x200] ;  /* 0x0002002c041c083b */ /* 0x0008680008000200 */
[----:B------:R4:W1:Y:S02]  /*6d20*/  @P0 LDSM.16.M88.4 R36, [R3+0x200] ;  /* 0x000200000324083b */ /* 0x0008640000000200 */
.L_x_109:
[----:B------:R-:W-:Y:S05]  /*6d30*/  BSYNC B1 ;  /* 0x0000000000017941 */ /* 0x000fea0003800000 */
.L_x_108:
[----:B---3--:R-:W-:Y:S05]  /*6d40*/  VIADD R0, R25, 0x20 ;  /* 0x0000002019007836 */ /* 0x008fea0000000000 */
[----:B------:R-:W-:Y:S04]  /*6d50*/  SHF.R.U32.HI R0, RZ, 0x15, R0 ;  /* 0x00000015ff007819 */ /* 0x000fe80000011600 */
[----:B------:R-:W-:Y:S11]  /*6d60*/  LOP3.LUT P0, RZ, R0, 0x3, R46, 0x48, !PT ;  /* 0x0000000300ff7812 */ /* 0x000ff6000780482e */
[----:B------:R-:W-:Y:S02]  /*6d70*/  @!UPT UIADD3 URZ, UPT, UPT, URZ, URZ, URZ ;  /* 0x000000fffffff290 */ /* 0x000fe4000fffe0ff */
[----:B------:R-:W-:Y:S05]  /*6d80*/  @!P0 BRA `(.L_x_113) ;  /* 0x0000000000408947 */ /* 0x000fea0003800000 */
[----:B------:R-:W3:Y:S01]  /*6d90*/  LDCU.64 UR8, c[0x4][0x70] ;  /* 0x01000e00ff0877ac */ /* 0x000ee20008000a00 */
[----:B----4-:R-:W-:Y:S01]  /*6da0*/  MOV R3, 0x0 ;  /* 0x0000000000037802 */ /* 0x010fe20000000f00 */
[----:B------:R-:W-:Y:S02]  /*6db0*/  HFMA2 R12, -RZ, RZ, 0, 5.9604644775390625e-08 ;  /* 0x00000001ff0c7431 */ /* 0x000fe400000001ff */
[----:B-1----:R-:W-:Y:S02]  /*6dc0*/  IMAD.MOV.U32 R8, RZ, RZ, 0x192 ;  /* 0x00000192ff087424 */ /* 0x002fe400078e00ff */
[----:B------:R-:W-:Y:S01]  /*6dd0*/  IMAD.MOV.U32 R13, RZ, RZ, RZ ;  /* 0x000000ffff0d7224 */ /* 0x000fe200078e00ff */
[----:B------:R-:W1:Y:S01]  /*6de0*/  LDCU.64 UR6, c[0x4][0x78] ;  /* 0x01000f00ff0677ac */ /* 0x000e620008000a00 */
[----:B------:R-:W4:Y:S01]  /*6df0*/  LDC.64 R2, c[0x4][R3] ;  /* 0x0100000003027b82 */ /* 0x000f220000000a00 */
[----:B------:R-:W5:Y:S01]  /*6e00*/  LDCU.64 UR4, c[0x4][0x10] ;  /* 0x01000200ff0477ac */ /* 0x000f620008000a00 */
[----:B---3--:R-:W-:Y:S01]  /*6e10*/  MOV R5, UR9 ;  /* 0x0000000900057c02 */ /* 0x008fe20008000f00 */
[----:B------:R-:W-:Y:S01]  /*6e20*/  IMAD.U32 R4, RZ, RZ, UR8 ;  /* 0x00000008ff047e24 */ /* 0x000fe2000f8e00ff */
[----:B-1----:R-:W-:Y:S01]  /*6e30*/  MOV R7, UR7 ;  /* 0x0000000700077c02 */ /* 0x002fe20008000f00 */
[----:B------:R-:W-:Y:S01]  /*6e40*/  IMAD.U32 R6, RZ, RZ, UR6 ;  /* 0x00000006ff067e24 */ /* 0x000fe2000f8e00ff */
[----:B-----5:R-:W-:Y:S01]  /*6e50*/  MOV R11, UR5 ;  /* 0x00000005000b7c02 */ /* 0x020fe20008000f00 */
[----:B------:R-:W-:Y:S02]  /*6e60*/  IMAD.U32 R10, RZ, RZ, UR4 ;  /* 0x00000004ff0a7e24 */ /* 0x000fe4000f8e00ff */
[----:B------:R-:W-:Y:S07]  /*6e70*/  LEPC R20, `(.L_x_113) ;  /* 0x000000001014794e */ /* 0x000fee0000000000 */
[----:B--2-4-:R-:W-:Y:S05]  /*6e80*/  CALL.ABS.NOINC R2 ;  /* 0x0000000002007343 */ /* 0x014fea0003c00000 */
.L_x_113:
[----:B-1--4-:R-:W-:Y:S01]  /*6e90*/  SHF.L.U32 R3, R28, 0x10, RZ ;  /* 0x000000101c037819 */ /* 0x012fe200000006ff */
[----:B------:R-:W-:Y:S05]  /*6ea0*/  WARPSYNC.ALL ;  /* 0x0000000000007948 */ /* 0x000fea0003800000 */
[----:B------:R-:W-:Y:S01]  /*6eb0*/  R2UR UR4, R25 ;  /* 0x00000000190472ca */ /* 0x000fe200000e0000 */
[----:B------:R-:W-:Y:S01]  /*6ec0*/  BSSY.RECONVERGENT B0, `(.L_x_114) ;  /* 0x0000056000007945 */ /* 0x000fe20003800200 */
[----:B------:R-:W-:Y:S02]  /*6ed0*/  SHF.L.U32 R20, R30, 0x10, RZ ;  /* 0x000000101e147819 */ /* 0x000fe400000006ff */
[----:B------:R-:W-:Y:S02]  /*6ee0*/  ISETP.NE.AND P6, PT, R59, RZ, PT ;  /* 0x000000ff3b00720c */ /* 0x000fe40003fc5270 */
[----:B------:R-:W-:Y:S07]  /*6ef0*/  ISETP.NE.AND P0, PT, R56, RZ, PT ;  /* 0x000000ff3800720c */ /* 0x000fee0003f05270 */
[----:B------:R-:W1:Y:S02]  /*6f00*/  LDTM.16dp256bit.x4 R4, tmem[UR4+0x20] ;  /* 0x00002004000479ee */ /* 0x000e640008120000 */
[----:B-1----:R-:W-:Y:S01]  /*6f10*/  FMUL R0, R24, R4 ;  /* 0x0000000418007220 */ /* 0x002fe20000400000 */
[----:B------:R-:W-:Y:S01]  /*6f20*/  LOP3.LUT R4, R28, 0xffff0000, RZ, 0xc0, !PT ;  /* 0xffff00001c047812 */ /* 0x000fe200078ec0ff */
[C---:B------:R-:W-:Y:S01]  /*6f30*/  FMUL R2, R24.reuse, R5 ;  /* 0x0000000518027220 */ /* 0x040fe20000400000 */
[----:B------:R-:W-:Y:S01]  /*6f40*/  SHF.L.U32 R5, R29, 0x10, RZ ;  /* 0x000000101d057819 */ /* 0x000fe200000006ff */
[----:B------:R-:W-:Y:S01]  /*6f50*/  FFMA R0, R27, R3, R0 ;  /* 0x000000031b007223 */ /* 0x000fe20000000000 */
[C---:B------:R-:W-:Y:S01]  /*6f60*/  FMUL R3, R24.reuse, R6 ;  /* 0x0000000618037220 */ /* 0x040fe20000400000 */
[----:B------:R-:W-:Y:S01]  /*6f70*/  LOP3.LUT R6, R29, 0xffff0000, RZ, 0xc0, !PT ;  /* 0xffff00001d067812 */ /* 0x000fe200078ec0ff */
[C---:B------:R-:W-:Y:S01]  /*6f80*/  FFMA R2, R27.reuse, R4, R2 ;  /* 0x000000041b027223 */ /* 0x040fe20000000002 */
[C---:B------:R-:W-:Y:S01]  /*6f90*/  FMUL R7, R24.reuse, R7 ;  /* 0x0000000718077220 */ /* 0x040fe20000400000 */
[C---:B------:R-:W-:Y:S01]  /*6fa0*/  FFMA R3, R27.reuse, R5, R3 ;  /* 0x000000051b037223 */ /* 0x040fe20000000003 */
[C---:B------:R-:W-:Y:S01]  /*6fb0*/  FMUL R4, R24.reuse, R8 ;  /* 0x0000000818047220 */ /* 0x040fe20000400000 */
[----:B------:R-:W-:Y:S01]  /*6fc0*/  FMUL R5, R24, R9 ;  /* 0x0000000918057220 */ /* 0x000fe20000400000 */
[----:B------:R-:W-:Y:S01]  /*6fd0*/  F2FP.BF16.F32.PACK_AB R32, R2, R0 ;  /* 0x000000000220723e */ /* 0x000fe200000010ff */
[C---:B------:R-:W-:Y:S01]  /*6fe0*/  FFMA R7, R27.reuse, R6, R7 ;  /* 0x000000061b077223 */ /* 0x040fe20000000007 */
[----:B------:R-:W-:Y:S01]  /*6ff0*/  LOP3.LUT R0, R30, 0xffff0000, RZ, 0xc0, !PT ;  /* 0xffff00001e007812 */ /* 0x000fe200078ec0ff */
[----:B------:R-:W-:Y:S01]  /*7000*/  FFMA R4, R27, R20, R4 ;  /* 0x000000141b047223 */ /* 0x000fe20000000004 */
[----:B------:R-:W-:Y:S01]  /*7010*/  SHF.L.U32 R2, R31, 0x10, RZ ;  /* 0x000000101f027819 */ /* 0x000fe200000006ff */
[----:B------:R-:W-:Y:S01]  /*7020*/  FMUL R6, R24, R10 ;  /* 0x0000000a18067220 */ /* 0x000fe20000400000 */
[----:B------:R-:W-:Y:S01]  /*7030*/  F2FP.BF16.F32.PACK_AB R33, R7, R3 ;  /* 0x000000030721723e */ /* 0x000fe200000010ff */
[----:B------:R-:W-:Y:S01]  /*7040*/  FFMA R5, R27, R0, R5 ;  /* 0x000000001b057223 */ /* 0x000fe20000000005 */
[----:B------:R-:W-:Y:S01]  /*7050*/  LOP3.LUT R3, R31, 0xffff0000, RZ, 0xc0, !PT ;  /* 0xffff00001f037812 */ /* 0x000fe200078ec0ff */
[----:B------:R-:W-:Y:S01]  /*7060*/  FFMA R6, R27, R2, R6 ;  /* 0x000000021b067223 */ /* 0x000fe20000000006 */
[----:B------:R-:W-:Y:S01]  /*7070*/  SHF.L.U32 R7, R36, 0x10, RZ ;  /* 0x0000001024077819 */ /* 0x000fe200000006ff */
[----:B------:R-:W-:Y:S01]  /*7080*/  FMUL R11, R24, R11 ;  /* 0x0000000b180b7220 */ /* 0x000fe20000400000 */
[----:B------:R-:W-:Y:S01]  /*7090*/  LOP3.LUT R0, R36, 0xffff0000, RZ, 0xc0, !PT ;  /* 0xffff000024007812 */ /* 0x000fe200078ec0ff */
[C---:B------:R-:W-:Y:S01]  /*70a0*/  FMUL R8, R24.reuse, R12 ;  /* 0x0000000c18087220 */ /* 0x040fe20000400000 */
[----:B------:R-:W-:Y:S01]  /*70b0*/  SHF.L.U32 R2, R37, 0x10, RZ ;  /* 0x0000001025027819 */ /* 0x000fe200000006ff */
[C---:B------:R-:W-:Y:S01]  /*70c0*/  FMUL R9, R24.reuse, R13 ;  /* 0x0000000d18097220 */ /* 0x040fe20000400000 */
[----:B------:R-:W-:Y:S01]  /*70d0*/  F2FP.BF16.F32.PACK_AB R34, R5, R4 ;  /* 0x000000040522723e */ /* 0x000fe200000010ff */
[----:B------:R-:W-:Y:S01]  /*70e0*/  FFMA R11, R27, R3, R11 ;  /* 0x000000031b0b7223 */ /* 0x000fe2000000000b */
[----:B------:R-:W-:Y:S01]  /*70f0*/  SHF.L.U32 R3, R39, 0x10, RZ ;  /* 0x0000001027037819 */ /* 0x000fe200000006ff */
[----:B------:R-:W-:Y:S01]  /*7100*/  FFMA R8, R27, R7, R8 ;  /* 0x000000071b087223 */ /* 0x000fe20000000008 */
[----:B------:R-:W-:Y:S01]  /*7110*/  LOP3.LUT R4, R39, 0xffff0000, RZ, 0xc0, !PT ;  /* 0xffff000027047812 */ /* 0x000fe200078ec0ff */
[----:B------:R-:W-:Y:S01]  /*7120*/  FFMA R9, R27, R0, R9 ;  /* 0x000000001b097223 */ /* 0x000fe20000000009 */
[----:B------:R-:W-:Y:S01]  /*7130*/  LOP3.LUT R0, R37, 0xffff0000, RZ, 0xc0, !PT ;  /* 0xffff000025007812 */ /* 0x000fe200078ec0ff */
[C---:B------:R-:W-:Y:S01]  /*7140*/  FMUL R10, R24.reuse, R14 ;  /* 0x0000000e180a7220 */ /* 0x040fe20000400000 */
[----:B------:R-:W-:Y:S01]  /*7150*/  F2FP.BF16.F32.PACK_AB R35, R11, R6 ;  /* 0x000000060b23723e */ /* 0x000fe200000010ff */
[----:B------:R-:W-:Y:S01]  /*7160*/  FMUL R15, R24, R15 ;  /* 0x0000000f180f7220 */ /* 0x000fe20000400000 */
[----:B------:R-:W-:Y:S01]  /*7170*/  F2FP.BF16.F32.PACK_AB R8, R9, R8 ;  /* 0x000000080908723e */ /* 0x000fe200000010ff */
[C---:B------:R-:W-:Y:S01]  /*7180*/  FFMA R10, R27.reuse, R2, R10 ;  /* 0x000000021b0a7223 */ /* 0x040fe2000000000a */
[C---:B------:R-:W-:Y:S01]  /*7190*/  SHF.L.U32 R2, R38.reuse, 0x10, RZ ;  /* 0x0000001026027819 */ /* 0x040fe200000006ff */
[----:B------:R-:W-:Y:S01]  /*71a0*/  FFMA R15, R27, R0, R15 ;  /* 0x000000001b0f7223 */ /* 0x000fe2000000000f */
[----:B------:R-:W-:Y:S01]  /*71b0*/  LOP3.LUT R0, R38, 0xffff0000, RZ, 0xc0, !PT ;  /* 0xffff000026007812 */ /* 0x000fe200078ec0ff */
[----:B------:R1:W-:Y:S01]  /*71c0*/  STSM.16.M88.4 [R61+0x1200], R32 ;  /* 0x001200203d007844 */ /* 0x0003e20000000200 */
[C---:B------:R-:W-:Y:S01]  /*71d0*/  FMUL R12, R24.reuse, R16 ;  /* 0x00000010180c7220 */ /* 0x040fe20000400000 */
[C---:B------:R-:W-:Y:S01]  /*71e0*/  FMUL R13, R24.reuse, R17 ;  /* 0x00000011180d7220 */ /* 0x040fe20000400000 */
[----:B------:R-:W-:Y:S01]  /*71f0*/  F2FP.BF16.F32.PACK_AB R9, R15, R10 ;  /* 0x0000000a0f09723e */ /* 0x000fe200000010ff */
[C---:B------:R-:W-:Y:S01]  /*7200*/  FMUL R14, R24.reuse, R18 ;  /* 0x00000012180e7220 */ /* 0x040fe20000400000 */
[----:B------:R-:W-:Y:S01]  /*7210*/  FMUL R19, R24, R19 ;  /* 0x0000001318137220 */ /* 0x000fe20000400000 */
[C---:B------:R-:W-:Y:S01]  /*7220*/  FFMA R12, R27.reuse, R2, R12 ;  /* 0x000000021b0c7223 */ /* 0x040fe2000000000c */
[----:B------:R-:W-:Y:S01]  /*7230*/  MOV R2, UR46 ;  /* 0x0000002e00027c02 */ /* 0x000fe20008000f00 */
[C---:B------:R-:W-:Y:S01]  /*7240*/  FFMA R13, R27.reuse, R0, R13 ;  /* 0x000000001b0d7223 */ /* 0x040fe2000000000d */
[C---:B------:R-:W-:Y:S01]  /*7250*/  FFMA R14, R27.reuse, R3, R14 ;  /* 0x000000031b0e7223 */ /* 0x040fe2000000000e */
[----:B------:R-:W-:Y:S01]  /*7260*/  FFMA R19, R27, R4, R19 ;  /* 0x000000041b137223 */ /* 0x000fe20000000013 */
[----:B------:R-:W-:Y:S02]  /*7270*/  @P6 LEA R2, R2, UR44, 0x3 ;  /* 0x0000002c02026c11 */ /* 0x000fe4000f8e18ff */
[----:B------:R-:W-:Y:S02]  /*7280*/  F2FP.BF16.F32.PACK_AB R10, R13, R12 ;  /* 0x0000000c0d0a723e */ /* 0x000fe400000010ff */
[----:B------:R-:W-:Y:S02]  /*7290*/  F2FP.BF16.F32.PACK_AB R11, R19, R14 ;  /* 0x0000000e130b723e */ /* 0x000fe400000010ff */
[----:B------:R-:W-:Y:S02]  /*72a0*/  MOV R0, UR47 ;  /* 0x0000002f00007c02 */ /* 0x000fe40008000f00 */
[----:B------:R-:W-:Y:S01]  /*72b0*/  @P6 IADD3 R2, PT, PT, R2, 0x60, RZ ;  /* 0x0000006002026810 */ /* 0x000fe20007ffe0ff */
[----:B------:R1:W-:Y:S01]  /*72c0*/  STSM.16.M88.4 [R60+0x1200], R8 ;  /* 0x001200083c007844 */ /* 0x0003e20000000200 */
[----:B------:R-:W-:Y:S02]  /*72d0*/  @P6 SHF.L.U32 R3, R54, 0x1f, RZ ;  /* 0x0000001f36036819 */ /* 0x000fe400000006ff */
[----:B------:R-:W-:Y:S01]  /*72e0*/  @P6 PRMT R0, R0, 0x654, R2 ;  /* 0x0000065400006816 */ /* 0x000fe20000000002 */
[----:B------:R-:W-:Y:S01]  /*72f0*/  @!PT LDS RZ, [RZ] ;  /* 0x00000000fffff984 */ /* 0x000fe20000000800 */
[----:B------:R-:W-:Y:S01]  /*7300*/  @!PT LDS RZ, [RZ] ;  /* 0x00000000fffff984 */ /* 0x000fe20000000800 */
[----:B------:R-:W-:Y:S01]  /*7310*/  @!PT LDS RZ, [RZ] ;  /* 0x00000000fffff984 */ /* 0x000fe20000000800 */
[----:B------:R-:W-:Y:S01]  /*7320*/  @!PT LDS RZ, [RZ] ;  /* 0x00000000fffff984 */ /* 0x000fe20000000800 */
[----:B------:R3:W-:Y:S06]  /*7330*/  MEMBAR.ALL.CTA ;  /* 0x0000000000007992 */ /* 0x0007ec0000008000 */
[----:B---3--:R-:W3:Y:S01]  /*7340*/  FENCE.VIEW.ASYNC.S ;  /* 0x00000000000073c6 */ /* 0x008ee20000000000 */
[----:B------:R-:W-:Y:S01]  /*7350*/  LEA R2, R62, UR44, 0x3 ;  /* 0x0000002c3e027c11 */ /* 0x000fe2000f8e18ff */
[----:B---3--:R-:W-:Y:S06]  /*7360*/  BAR.SYNC.DEFER_BLOCKING 0x1, 0x80 ;  /* 0x0042000000007b1d */ /* 0x008fec0000010000 */
[----:B------:R-:W-:Y:S05]  /*7370*/  @P0 BRA `(.L_x_115) ;  /* 0x0000000000280947 */ /* 0x000fea0003800000 */
[----:B------:R-:W3:Y:S01]  /*7380*/  LDCU.64 UR6, c[0x0][0x348] ;  /* 0x00006900ff0677ac */ /* 0x000ee20008000a00 */
[----:B------:R-:W-:Y:S02]  /*7390*/  UIADD3 UR9, UPT, UPT, UR49, 0x20, URZ ;  /* 0x0000002031097890 */ /* 0x000fe4000fffe0ff */
[----:B------:R-:W-:Y:S01]  /*73a0*/  UIADD3 UR8, UPT, UPT, UR44, 0x1200, URZ ;  /* 0x000012002c087890 */ /* 0x000fe2000fffe0ff */
[----:B------:R-:W-:Y:S01]  /*73b0*/  UMOV UR10, UR50 ;  /* 0x00000032000a7c82 */ /* 0x000fe20008000000 */
[----:B------:R-:W-:Y:S01]  /*73c0*/  UMOV UR11, UR36 ;  /* 0x00000024000b7c82 */ /* 0x000fe20008000000 */
[----:B---3--:R-:W-:Y:S04]  /*73d0*/  UIADD3 UR4, UP0, UPT, UR6, 0x680, URZ ;  /* 0x0000068006047890 */ /* 0x008fe8000ff1e0ff */
[----:B------:R-:W-:Y:S09]  /*73e0*/  UIADD3.X UR5, UPT, UPT, URZ, UR7, URZ, UP0, !UPT ;  /* 0x00000007ff057290 */ /* 0x000ff200087fe4ff */
[----:B------:R3:W-:Y:S01]  /*73f0*/  UTMASTG.3D [UR8], [UR4] ;  /* 0x00000008040073b5 */ /* 0x0007e20008010000 */
[----:B------:R0:W-:Y:S01]  /*7400*/  UTMACMDFLUSH ;  /* 0x00000000000079b7 */ /* 0x0001e20000000000 */
[----:B---3--:R-:W-:Y:S04]  /*7410*/  DEPBAR.LE SB0, 0x1 ;  /* 0x000080400000791a */ /* 0x008fe80000000000 */
.L_x_115:
[----:B------:R-:W-:Y:S05]  /*7420*/  BSYNC.RECONVERGENT B0 ;  /* 0x0000000000007941 */ /* 0x000fea0003800200 */
.L_x_114:
[----:B------:R-:W-:Y:S01]  /*7430*/  BAR.SYNC.DEFER_BLOCKING 0x1, 0x80 ;  /* 0x0042000000007b1d */ /* 0x000fe20000010000 */
[----:B------:R-:W-:Y:S04]  /*7440*/  UIADD3 UR4, UPT, UPT, UR46, 0x1, URZ ;  /* 0x000000012e047890 */ /* 0x000fe8000fffe0ff */
[----:B------:R-:W-:Y:S04]  /*7450*/  UISETP.NE.AND UP0, UPT, UR4, 0x4, UPT ;  /* 0x000000040400788c */ /* 0x000fe8000bf05270 */
[----:B------:R-:W-:Y:S01]  /*7460*/  USEL UR45, UR4, URZ, UP0 ;  /* 0x000000ff042d7287 */ /* 0x000fe20008000000 */
[----:B------:R3:W-:Y:S01]  /*7470*/  @P6 SYNCS.ARRIVE.TRANS64.RED.A1T0 RZ, [R0+URZ], RZ ;  /* 0x000000ff00ff69a7 */ /* 0x0007e200081004ff */
[----:B------:R-:W-:Y:S01]  /*7480*/  BSSY B1, `(.L_x_116) ;  /* 0x0000014000017945 */ /* 0x000fe20003800000 */
[----:B------:R-:W4:Y:S02]  /*7490*/  @P6 SYNCS.PHASECHK.TRANS64.TRYWAIT P0, [R2+URZ+0x40], R3 ;  /* 0x00004003020065a7 */ /* 0x000f2400080011ff */
[----:B----4-:R-:W-:Y:S01]  /*74a0*/  @P6 SEL R64, RZ, 0x1, !P0 ;  /* 0x00000001ff406807 */ /* 0x010fe20004000000 */
[----:B---3--:R-:W-:Y:S06]  /*74b0*/  @!P6 BRA `(.L_x_117) ;  /* 0x000000000040e947 */ /* 0x008fec0003800000 */
[----:B------:R-:W-:Y:S01]  /*74c0*/  ISETP.NE.AND P1, PT, R65, RZ, PT ;  /* 0x000000ff4100720c */ /* 0x000fe20003f25270 */
[----:B------:R-:W-:Y:S01]  /*74d0*/  BSSY B0, `(.L_x_118) ;  /* 0x0000009000007945 */ /* 0x000fe20003800000 */
[----:B------:R-:W-:Y:S11]  /*74e0*/  ISETP.NE.AND P0, PT, R64, RZ, PT ;  /* 0x000000ff4000720c */ /* 0x000ff60003f05270 */
[----:B------:R-:W-:Y:S05]  /*74f0*/  @P1 IMAD R3, R62, 0x1000, R63 ;  /* 0x000010003e031824 */ /* 0x000fea00078e023f */
[----:B------:R-:W-:Y:S05]  /*7500*/  @P1 IADD3 R0, PT, PT, R3, UR44, RZ ;  /* 0x0000002c03001c10 */ /* 0x000fea000fffe0ff */
[----:B------:R-:W-:Y:S01]  /*7510*/  @P1 IMAD.IADD R0, R55, 0x1, R0 ;  /* 0x0000000137001824 */ /* 0x000fe200078e0200 */
[----:B------:R-:W-:Y:S06]  /*7520*/  @P0 BRA `(.L_x_119) ;  /* 0x00000000000c0947 */ /* 0x000fec0003800000 */
[----:B------:R-:W-:Y:S04]  /*7530*/  SHF.L.U32 R4, R54, 0x1f, RZ ;  /* 0x0000001f36047819 */ /* 0x000fe800000006ff */
[----:B------:R-:W3:Y:S02]  /*7540*/  SYNCS.PHASECHK.TRANS64.TRYWAIT P0, [R2+URZ+0x40], R4 ;  /* 0x00004004020075a7 */ /* 0x000ee400080011ff */
[----:B---3--:R-:W-:Y:S05]  /*7550*/  @!P0 BRA `(.L_x_120) ;  /* 0x0000001c00948947 */ /* 0x008fea0003800000 */
.L_x_119:
[----:B------:R-:W-:Y:S05]  /*7560*/  BSYNC B0 ;  /* 0x0000000000007941 */ /* 0x000fea0003800000 */
.L_x_118:
[----:B------:R-:W-:Y:S02]  /*7570*/  ISETP.NE.AND P0, PT, R65, RZ, PT ;  /* 0x000000ff4100720c */ /* 0x000fe40003f05270 */
[----:B------:R-:W-:Y:S11]  /*7580*/  IADD3 R62, PT, PT, R62, 0x1, RZ ;  /* 0x000000013e3e7810 */ /* 0x000ff60007ffe0ff */
[----:B------:R-:W-:Y:S05]  /*7590*/  @P0 WARPSYNC.ALL ;  /* 0x0000000000000948 */ /* 0x000fea0003800000 */
[----:B------:R4:W1:Y:S04]  /*75a0*/  @P0 LDSM.16.M88.4 R28, [R3+UR44+0x200] ;  /* 0x0002002c031c083b */ /* 0x0008680008000200 */
[----:B------:R4:W1:Y:S02]  /*75b0*/  @P0 LDSM.16.M88.4 R36, [R0+0x200] ;  /* 0x000200000024083b */ /* 0x0008640000000200 */
.L_x_117:
[----:B------:R-:W-:Y:S05]  /*75c0*/  BSYNC B1 ;  /* 0x0000000000017941 */ /* 0x000fea0003800000 */
.L_x_116:
[----:B----4-:R-:W-:Y:S05]  /*75d0*/  VIADD R0, R25, 0x40 ;  /* 0x0000004019007836 */ /* 0x010fea0000000000 */
[----:B------:R-:W-:Y:S04]  /*75e0*/  SHF.R.U32.HI R0, RZ, 0x15, R0 ;  /* 0x00000015ff007819 */ /* 0x000fe80000011600 */
[----:B------:R-:W-:Y:S11]  /*75f0*/  LOP3.LUT P0, RZ, R0, 0x3, R46, 0x48, !PT ;  /* 0x0000000300ff7812 */ /* 0x000ff6000780482e */
[----:B------:R-:W-:Y:S02]  /*7600*/  @!UPT UIADD3 URZ, UPT, UPT, URZ, URZ, URZ ;  /* 0x000000fffffff290 */ /* 0x000fe4000fffe0ff */
[----:B------:R-:W-:Y:S05]  /*7610*/  @!P0 BRA `(.L_x_121) ;  /* 0x0000000000408947 */ /* 0x000fea0003800000 */
[----:B------:R-:W4:Y:S01]  /*7620*/  LDCU.64 UR8, c[0x4][0x70] ;  /* 0x01000e00ff0877ac */ /* 0x000f220008000a00 */
[----:B------:R-:W-:Y:S01]  /*7630*/  MOV R3, 0x0 ;  /* 0x0000000000037802 */ /* 0x000fe20000000f00 */
[----:B------:R-:W-:Y:S02]  /*7640*/  HFMA2 R12, -RZ, RZ, 0, 5.9604644775390625e-08 ;  /* 0x00000001ff0c7431 */ /* 0x000fe400000001ff */
[----:B-1----:R-:W-:Y:S02]  /*7650*/  IMAD.MOV.U32 R8, RZ, RZ, 0x192 ;  /* 0x00000192ff087424 */ /* 0x002fe400078e00ff */
[----:B------:R-:W-:Y:S01]  /*7660*/  IMAD.MOV.U32 R13, RZ, RZ, RZ ;  /* 0x000000ffff0d7224 */ /* 0x000fe200078e00ff */
[----:B------:R-:W1:Y:S01]  /*7670*/  LDCU.64 UR6, c[0x4][0x78] ;  /* 0x01000f00ff0677ac */ /* 0x000e620008000a00 */
[----:B---3--:R-:W3:Y:S01]  /*7680*/  LDC.64 R2, c[0x4][R3] ;  /* 0x0100000003027b82 */ /* 0x008ee20000000a00 */
[----:B------:R-:W5:Y:S01]  /*7690*/  LDCU.64 UR4, c[0x4][0x10] ;  /* 0x01000200ff0477ac */ /* 0x000f620008000a00 */
[----:B----4-:R-:W-:Y:S01]  /*76a0*/  MOV R5, UR9 ;  /* 0x0000000900057c02 */ /* 0x010fe20008000f00 */
[----:B------:R-:W-:Y:S01]  /*76b0*/  IMAD.U32 R4, RZ, RZ, UR8 ;  /* 0x00000008ff047e24 */ /* 0x000fe2000f8e00ff */
[----:B-1----:R-:W-:Y:S01]  /*76c0*/  MOV R7, UR7 ;  /* 0x0000000700077c02 */ /* 0x002fe20008000f00 */
[----:B------:R-:W-:Y:S01]  /*76d0*/  IMAD.U32 R6, RZ, RZ, UR6 ;  /* 0x00000006ff067e24 */ /* 0x000fe2000f8e00ff */
[----:B-----5:R-:W-:Y:S01]  /*76e0*/  MOV R11, UR5 ;  /* 0x00000005000b7c02 */ /* 0x020fe20008000f00 */
[----:B------:R-:W-:Y:S02]  /*76f0*/  IMAD.U32 R10, RZ, RZ, UR4 ;  /* 0x00000004ff0a7e24 */ /* 0x000fe4000f8e00ff */
[----:B------:R-:W-:Y:S07]  /*7700*/  LEPC R20, `(.L_x_121) ;  /* 0x000000001014794e */ /* 0x000fee0000000000 */
[----:B--23--:R-:W-:Y:S05]  /*7710*/  CALL.ABS.NOINC R2 ;  /* 0x0000000002007343 */ /* 0x00cfea0003c00000 */
.L_x_121:
[----:B-1----:R-:W-:Y:S01]  /*7720*/  SHF.L.U32 R3, R28, 0x10, RZ ;  /* 0x000000101c037819 */ /* 0x002fe200000006ff */
[----:B------:R-:W-:Y:S05]  /*7730*/  WARPSYNC.ALL ;  /* 0x0000000000007948 */ /* 0x000fea0003800000 */
[----:B------:R-:W-:Y:S01]  /*7740*/  R2UR UR4, R25 ;  /* 0x00000000190472ca */ /* 0x000fe200000e0000 */
[----:B------:R-:W-:Y:S01]  /*7750*/  BSSY.RECONVERGENT B0, `(.L_x_122) ;  /* 0x0000056000007945 */ /* 0x000fe20003800200 */
[----:B------:R-:W-:Y:S02]  /*7760*/  SHF.L.U32 R20, R30, 0x10, RZ ;  /* 0x000000101e147819 */ /* 0x000fe400000006ff */
[----:B------:R-:W-:Y:S02]  /*7770*/  ISETP.NE.AND P6, PT, R59, RZ, PT ;  /* 0x000000ff3b00720c */ /* 0x000fe40003fc5270 */
[----:B------:R-:W-:Y:S07]  /*7780*/  ISETP.NE.AND P0, PT, R56, RZ, PT ;  /* 0x000000ff3800720c */ /* 0x000fee0003f05270 */
[----:B---3--:R-:W1:Y:S02]  /*7790*/  LDTM.16dp256bit.x4 R4, tmem[UR4+0x40] ;  /* 0x00004004000479ee */ /* 0x008e640008120000 */
        /* <DEDUP_REMOVED lines=60> */
[----:B------:R-:W-:Y:S02]  /*7b60*/  LEA R3, R62, UR44, 0x3 ;  /* 0x0000002c3e037c11 */ /* 0x000fe4000f8e18ff */
[----:B------:R-:W-:Y:S01]  /*7b70*/  @P6 PRMT R0, R0, 0x654, R2 ;  /* 0x0000065400006816 */ /* 0x000fe20000000002 */
[----:B------:R-:W-:Y:S01]  /*7b80*/  @!PT LDS RZ, [RZ] ;  /* 0x00000000fffff984 */ /* 0x000fe20000000800 */
[----:B------:R-:W-:Y:S01]  /*7b90*/  @!PT LDS RZ, [RZ] ;  /* 0x00000000fffff984 */ /* 0x000fe20000000800 */
[----:B------:R-:W-:Y:S01]  /*7ba0*/  @!PT LDS RZ, [RZ] ;  /* 0x00000000fffff984 */ /* 0x000fe20000000800 */
[----:B------:R-:W-:Y:S01]  /*7bb0*/  @!PT LDS RZ, [RZ] ;  /* 0x00000000fffff984 */ /* 0x000fe20000000800 */
[----:B------:R3:W-:Y:S06]  /*7bc0*/  MEMBAR.ALL.CTA ;  /* 0x0000000000007992 */ /* 0x0007ec0000008000 */
[----:B---3--:R-:W3:Y:S01]  /*7bd0*/  FENCE.VIEW.ASYNC.S ;  /* 0x00000000000073c6 */ /* 0x008ee20000000000 */
[----:B------:R-:W-:Y:S01]  /*7be0*/  @P6 SHF.L.U32 R2, R54, 0x1f, RZ ;  /* 0x0000001f36026819 */ /* 0x000fe200000006ff */
        /* <DEDUP_REMOVED lines=12> */
.L_x_123:
[----:B------:R-:W-:Y:S05]  /*7cb0*/  BSYNC.RECONVERGENT B0 ;  /* 0x0000000000007941 */ /* 0x000fea0003800200 */
.L_x_122:
        /* <DEDUP_REMOVED lines=19> */
.L_x_127:
[----:B------:R-:W-:Y:S05]  /*7df0*/  BSYNC B0 ;  /* 0x0000000000007941 */ /* 0x000fea0003800000 */
.L_x_126:
[----:B------:R-:W-:Y:S11]  /*7e00*/  ISETP.NE.AND P0, PT, R65, RZ, PT ;  /* 0x000000ff4100720c */ /* 0x000ff60003f05270 */
[----:B------:R-:W-:Y:S02]  /*7e10*/  @!UPT UIADD3 URZ, UPT, UPT, URZ, URZ, URZ ;  /* 0x000000fffffff290 */ /* 0x000fe4000fffe0ff */
[----:B------:R-:W-:Y:S05]  /*7e20*/  @P0 WARPSYNC.ALL ;  /* 0x0000000000000948 */ /* 0x000fea0003800000 */
[----:B------:R4:W1:Y:S04]  /*7e30*/  @P0 LDSM.16.M88.4 R28, [R62+UR44+0x200] ;  /* 0x0002002c3e1c083b */ /* 0x0008680008000200 */
[----:B------:R4:W1:Y:S02]  /*7e40*/  @P0 LDSM.16.M88.4 R36, [R2+0x200] ;  /* 0x000200000224083b */ /* 0x0008640000000200 */
.L_x_125:
[----:B------:R-:W-:Y:S05]  /*7e50*/  BSYNC B1 ;  /* 0x0000000000017941 */ /* 0x000fea0003800000 */
.L_x_124:
[----:B---3--:R-:W-:Y:S05]  /*7e60*/  VIADD R0, R25, 0x60 ;  /* 0x0000006019007836 */ /* 0x008fea0000000000 */
[----:B------:R-:W-:Y:S04]  /*7e70*/  SHF.R.U32.HI R0, RZ, 0x15, R0 ;  /* 0x00000015ff007819 */ /* 0x000fe80000011600 */
[----:B------:R-:W-:Y:S11]  /*7e80*/  LOP3.LUT P0, RZ, R0, 0x3, R46, 0x48, !PT ;  /* 0x0000000300ff7812 */ /* 0x000ff6000780482e */
[----:B------:R-:W-:Y:S02]  /*7e90*/  @!UPT UIADD3 URZ, UPT, UPT, URZ, URZ, URZ ;  /* 0x000000fffffff290 */ /* 0x000fe4000fffe0ff */
[----:B------:R-:W-:Y:S05]  /*7ea0*/  @!P0 BRA `(.L_x_129) ;  /* 0x0000000000408947 */ /* 0x000fea0003800000 */
[----:B------:R-:W3:Y:S01]  /*7eb0*/  LDCU.64 UR8, c[0x4][0x70] ;  /* 0x01000e00ff0877ac */ /* 0x000ee20008000a00 */
[----:B------:R-:W-:Y:S01]  /*7ec0*/  MOV R3, 0x0 ;  /* 0x0000000000037802 */ /* 0x000fe20000000f00 */
[----:B------:R-:W-:Y:S02]  /*7ed0*/  HFMA2 R12, -RZ, RZ, 0, 5.9604644775390625e-08 ;  /* 0x00000001ff0c7431 */ /* 0x000fe400000001ff */
[----:B-1----:R-:W-:Y:S02]  /*7ee0*/  IMAD.MOV.U32 R8, RZ, RZ, 0x192 ;  /* 0x00000192ff087424 */ /* 0x002fe400078e00ff */
[----:B------:R-:W-:Y:S01]  /*7ef0*/  IMAD.MOV.U32 R13, RZ, RZ, RZ ;  /* 0x000000ffff0d7224 */ /* 0x000fe200078e00ff */
[----:B------:R-:W1:Y:S01]  /*7f00*/  LDCU.64 UR6, c[0x4][0x78] ;  /* 0x01000f00ff0677ac */ /* 0x000e620008000a00 */
[----:B----4-:R-:W4:Y:S01]  /*7f10*/  LDC.64 R2, c[0x4][R3] ;  /* 0x0100000003027b82 */ /* 0x010f220000000a00 */
        /* <DEDUP_REMOVED lines=9> */
.L_x_129:
[----:B------:R-:W-:Y:S01]  /*7fb0*/  ISETP.NE.AND P0, PT, R56, RZ, PT ;  /* 0x000000ff3800720c */ /* 0x000fe20003f05270 */
[----:B------:R-:W-:Y:S05]  /*7fc0*/  WARPSYNC.ALL ;  /* 0x0000000000007948 */ /* 0x000fea0003800000 */
[----:B------:R-:W-:Y:S01]  /*7fd0*/  R2UR UR4, R25 ;  /* 0x00000000190472ca */ /* 0x000fe200000e0000 */
[----:B------:R-:W-:Y:S01]  /*7fe0*/  BSSY.RECONVERGENT B0, `(.L_x_130) ;  /* 0x0000053000007945 */ /* 0x000fe20003800200 */
[C---:B-1----:R-:W-:Y:S02]  /*7ff0*/  SHF.L.U32 R0, R28.reuse, 0x10, RZ ;  /* 0x000000101c007819 */ /* 0x042fe400000006ff */
[----:B----4-:R-:W-:Y:S02]  /*8000*/  LOP3.LUT R2, R28, 0xffff0000, RZ, 0xc0, !PT ;  /* 0xffff00001c027812 */ /* 0x010fe400078ec0ff */
[C---:B------:R-:W-:Y:S02]  /*8010*/  SHF.L.U32 R3, R29.reuse, 0x10, RZ ;  /* 0x000000101d037819 */ /* 0x040fe400000006ff */
[----:B------:R-:W-:Y:S02]  /*8020*/  LOP3.LUT R20, R29, 0xffff0000, RZ, 0xc0, !PT ;  /* 0xffff00001d147812 */ /* 0x000fe400078ec0ff */
[C---:B------:R-:W-:Y:S02]  /*8030*/  SHF.L.U32 R21, R30.reuse, 0x10, RZ ;  /* 0x000000101e157819 */ /* 0x040fe400000006ff */
[----:B------:R-:W-:Y:S01]  /*8040*/  LOP3.LUT R25, R30, 0xffff0000, RZ, 0xc0, !PT ;  /* 0xffff00001e197812 */ /* 0x000fe200078ec0ff */
[----:B------:R-:W1:Y:S01]  /*8050*/  LDTM.16dp256bit.x4 R4, tmem[UR4+0x60] ;  /* 0x00006004000479ee */ /* 0x000e620008120000 */
[----:B------:R-:W-:Y:S01]  /*8060*/  R2UR UR4, R26 ;  /* 0x000000001a0472ca */ /* 0x000fe200000e0000 */
[----:B------:R-:W-:Y:S01]  /*8070*/  NOP ;  /* 0x0000000000007918 */ /* 0x000fe20000000000 */
[C---:B------:R-:W-:Y:S02]  /*8080*/  SHF.L.U32 R26, R31.reuse, 0x10, RZ ;  /* 0x000000101f1a7819 */ /* 0x040fe400000006ff */
[----:B------:R-:W-:Y:S02]  /*8090*/  LOP3.LUT R28, R31, 0xffff0000, RZ, 0xc0, !PT ;  /* 0xffff00001f1c7812 */ /* 0x000fe400078ec0ff */
[C---:B------:R-:W-:Y:S02]  /*80a0*/  SHF.L.U32 R29, R36.reuse, 0x10, RZ ;  /* 0x00000010241d7819 */ /* 0x040fe400000006ff */
[----:B------:R-:W-:Y:S02]  /*80b0*/  LOP3.LUT R30, R36, 0xffff0000, RZ, 0xc0, !PT ;  /* 0xffff0000241e7812 */ /* 0x000fe400078ec0ff */
[C---:B------:R-:W-:Y:S02]  /*80c0*/  SHF.L.U32 R31, R37.reuse, 0x10, RZ ;  /* 0x00000010251f7819 */ /* 0x040fe400000006ff */
[----:B------:R-:W-:Y:S01]  /*80d0*/  LOP3.LUT R32, R37, 0xffff0000, RZ, 0xc0, !PT ;  /* 0xffff000025207812 */ /* 0x000fe200078ec0ff */
[----:B------:R-:W-:Y:S01]  /*80e0*/  UIADD3 UR4, UPT, UPT, UR4, 0xd0, URZ ;  /* 0x000000d004047890 */ /* 0x000fe2000fffe0ff */
[C---:B------:R-:W-:Y:S02]  /*80f0*/  SHF.L.U32 R33, R38.reuse, 0x10, RZ ;  /* 0x0000001026217819 */ /* 0x040fe400000006ff */
[----:B------:R-:W-:Y:S01]  /*8100*/  LOP3.LUT R34, R38, 0xffff0000, RZ, 0xc0, !PT ;  /* 0xffff000026227812 */ /* 0x000fe200078ec0ff */
[----:B------:R-:W-:Y:S01]  /*8110*/  UPRMT UR4, UR47, 0x654, UR4 ;  /* 0x000006542f047896 */ /* 0x000fe20008000004 */
[C---:B------:R-:W-:Y:S02]  /*8120*/  SHF.L.U32 R35, R39.reuse, 0x10, RZ ;  /* 0x0000001027237819 */ /* 0x040fe400000006ff */
[----:B------:R-:W-:Y:S01]  /*8130*/  LOP3.LUT R36, R39, 0xffff0000, RZ, 0xc0, !PT ;  /* 0xffff000027247812 */ /* 0x000fe200078ec0ff */
[C---:B-1----:R-:W-:Y:S01]  /*8140*/  FMUL R4, R24.reuse, R4 ;  /* 0x0000000418047220 */ /* 0x042fe20000400000 */
[C---:B------:R-:W-:Y:S01]  /*8150*/  FMUL R5, R24.reuse, R5 ;  /* 0x0000000518057220 */ /* 0x040fe20000400000 */
[C---:B------:R-:W-:Y:S03]  /*8160*/  FMUL R6, R24.reuse, R6 ;  /* 0x0000000618067220 */ /* 0x040fe60000400000 */
[----:B------:R-:W-:Y:S01]  /*8170*/  SYNCS.ARRIVE.TRANS64.RED.A1T0 RZ, [UR4], RZ ;  /* 0x000000ffffff79a7 */ /* 0x000fe20008100404 */
[C---:B------:R-:W-:Y:S01]  /*8180*/  FFMA R4, R27.reuse, R0, R4 ;  /* 0x000000001b047223 */ /* 0x040fe20000000004 */
[C---:B------:R-:W-:Y:S01]  /*8190*/  FFMA R5, R27.reuse, R2, R5 ;  /* 0x000000021b057223 */ /* 0x040fe20000000005 */
[----:B------:R-:W-:Y:S01]  /*81a0*/  FFMA R6, R27, R3, R6 ;  /* 0x000000031b067223 */ /* 0x000fe20000000006 */
[C---:B------:R-:W-:Y:S01]  /*81b0*/  FMUL R7, R24.reuse, R7 ;  /* 0x0000000718077220 */ /* 0x040fe20000400000 */
[C---:B------:R-:W-:Y:S01]  /*81c0*/  FMUL R8, R24.reuse, R8 ;  /* 0x0000000818087220 */ /* 0x040fe20000400000 */
[C---:B------:R-:W-:Y:S01]  /*81d0*/  FMUL R9, R24.reuse, R9 ;  /* 0x0000000918097220 */ /* 0x040fe20000400000 */
[----:B------:R-:W-:Y:S01]  /*81e0*/  F2FP.BF16.F32.PACK_AB R4, R5, R4 ;  /* 0x000000040504723e */ /* 0x000fe200000010ff */
[C---:B------:R-:W-:Y:S01]  /*81f0*/  FFMA R7, R27.reuse, R20, R7 ;  /* 0x000000141b077223 */ /* 0x040fe20000000007 */
[C---:B------:R-:W-:Y:S01]  /*8200*/  FFMA R8, R27.reuse, R21, R8 ;  /* 0x000000151b087223 */ /* 0x040fe20000000008 */
[C---:B------:R-:W-:Y:S01]  /*8210*/  FFMA R9, R27.reuse, R25, R9 ;  /* 0x000000191b097223 */ /* 0x040fe20000000009 */
[C---:B------:R-:W-:Y:S01]  /*8220*/  FMUL R0, R24.reuse, R10 ;  /* 0x0000000a18007220 */ /* 0x040fe20000400000 */
[C---:B------:R-:W-:Y:S01]  /*8230*/  FMUL R2, R24.reuse, R11 ;  /* 0x0000000b18027220 */ /* 0x040fe20000400000 */
[C---:B------:R-:W-:Y:S01]  /*8240*/  FMUL R3, R24.reuse, R12 ;  /* 0x0000000c18037220 */ /* 0x040fe20000400000 */
[C---:B------:R-:W-:Y:S01]  /*8250*/  FMUL R10, R24.reuse, R13 ;  /* 0x0000000d180a7220 */ /* 0x040fe20000400000 */
[C---:B------:R-:W-:Y:S01]  /*8260*/  FFMA R0, R27.reuse, R26, R0 ;  /* 0x0000001a1b007223 */ /* 0x040fe20000000000 */
[C---:B------:R-:W-:Y:S01]  /*8270*/  FMUL R11, R24.reuse, R14 ;  /* 0x0000000e180b7220 */ /* 0x040fe20000400000 */
[C---:B------:R-:W-:Y:S01]  /*8280*/  FFMA R2, R27.reuse, R28, R2 ;  /* 0x0000001c1b027223 */ /* 0x040fe20000000002 */
[C---:B------:R-:W-:Y:S01]  /*8290*/  FMUL R15, R24.reuse, R15 ;  /* 0x0000000f180f7220 */ /* 0x040fe20000400000 */
[C---:B------:R-:W-:Y:S01]  /*82a0*/  FMUL R12, R24.reuse, R16 ;  /* 0x00000010180c7220 */ /* 0x040fe20000400000 */
[C---:B------:R-:W-:Y:S01]  /*82b0*/  FFMA R3, R27.reuse, R29, R3 ;  /* 0x0000001d1b037223 */ /* 0x040fe20000000003 */
[C---:B------:R-:W-:Y:S01]  /*82c0*/  FMUL R13, R24.reuse, R17 ;  /* 0x00000011180d7220 */ /* 0x040fe20000400000 */
[C---:B------:R-:W-:Y:S01]  /*82d0*/  FFMA R10, R27.reuse, R30, R10 ;  /* 0x0000001e1b0a7223 */ /* 0x040fe2000000000a */
[C---:B------:R-:W-:Y:S01]  /*82e0*/  FMUL R14, R24.reuse, R18 ;  /* 0x00000012180e7220 */ /* 0x040fe20000400000 */
[C---:B------:R-:W-:Y:S01]  /*82f0*/  FFMA R11, R27.reuse, R31, R11 ;  /* 0x0000001f1b0b7223 */ /* 0x040fe2000000000b */
[C---:B------:R-:W-:Y:S01]  /*8300*/  FFMA R15, R27.reuse, R32, R15 ;  /* 0x000000201b0f7223 */ /* 0x040fe2000000000f */
[----:B------:R-:W-:Y:S01]  /*8310*/  FMUL R19, R24, R19 ;  /* 0x0000001318137220 */ /* 0x000fe20000400000 */
[C---:B------:R-:W-:Y:S01]  /*8320*/  FFMA R12, R27.reuse, R33, R12 ;  /* 0x000000211b0c7223 */ /* 0x040fe2000000000c */
[C---:B------:R-:W-:Y:S01]  /*8330*/  FFMA R13, R27.reuse, R34, R13 ;  /* 0x000000221b0d7223 */ /* 0x040fe2000000000d */
[----:B------:R-:W-:Y:S01]  /*8340*/  FFMA R14, R27, R35, R14 ;  /* 0x000000231b0e7223 */ /* 0x000fe2000000000e */
[----:B------:R-:W-:Y:S01]  /*8350*/  F2FP.BF16.F32.PACK_AB R5, R7, R6 ;  /* 0x000000060705723e */ /* 0x000fe200000010ff */
[----:B------:R-:W-:Y:S01]  /*8360*/  FFMA R19, R27, R36, R19 ;  /* 0x000000241b137223 */ /* 0x000fe20000000013 */
[----:B------:R-:W-:Y:S02]  /*8370*/  F2FP.BF16.F32.PACK_AB R6, R9, R8 ;  /* 0x000000080906723e */ /* 0x000fe400000010ff */
        /* <DEDUP_REMOVED lines=25> */
.L_x_131:
[----:B------:R-:W-:Y:S05]  /*8510*/  BSYNC.RECONVERGENT B0 ;  /* 0x0000000000007941 */ /* 0x000fea0003800200 */
.L_x_130:
[----:B------:R-:W-:Y:S01]  /*8520*/  BAR.SYNC.DEFER_BLOCKING 0x1, 0x80 ;  /* 0x0042000000007b1d */ /* 0x000fe20000010000 */
[----:B------:R-:W-:Y:S01]  /*8530*/  UISETP.NE.AND UP0, UPT, UR52, -0x4, UPT ;  /* 0xfffffffc3400788c */ /* 0x000fe2000bf05270 */
[----:B------:R-:W-:Y:S08]  /*8540*/  IADD3 R22, PT, PT, R22, 0x1, RZ ;  /* 0x0000000116167810 */ /* 0x000ff00007ffe0ff */
[----:B------:R-:W-:Y:S05]  /*8550*/  BRA.U !UP0, `(.L_x_132) ;  /* 0x0000000108287547 */ /* 0x000fea000b800000 */
[----:B------:R-:W-:Y:S01]  /*8560*/  ISETP.NE.AND P0, PT, R59, RZ, PT ;  /* 0x000000ff3b00720c */ /* 0x000fe20003f05270 */
[----:B------:R-:W-:Y:S01]  /*8570*/  IMAD.U32 R2, RZ, RZ, UR46 ;  /* 0x0000002eff027e24 */ /* 0x000fe2000f8e00ff */
[----:B------:R-:W-:Y:S01]  /*8580*/  UIADD3 UR4, UPT, UPT, UR46, 0x1, URZ ;  /* 0x000000012e047890 */ /* 0x000fe2000fffe0ff */
[----:B------:R-:W-:Y:S03]  /*8590*/  IMAD.U32 R0, RZ, RZ, UR47 ;  /* 0x0000002fff007e24 */ /* 0x000fe6000f8e00ff */
[----:B------:R-:W-:Y:S04]  /*85a0*/  UISETP.NE.AND UP0, UPT, UR4, 0x4, UPT ;  /* 0x000000040400788c */ /* 0x000fe8000bf05270 */
[----:B------:R-:W-:Y:S03]  /*85b0*/  USEL UR46, UR4, URZ, UP0 ;  /* 0x000000ff042e7287 */ /* 0x000fe60008000000 */
[----:B------:R-:W-:Y:S05]  /*85c0*/  @P0 LEA R2, R2, UR44, 0x3 ;  /* 0x0000002c02020c11 */ /* 0x000fea000f8e18ff */
[----:B------:R-:W-:Y:S05]  /*85d0*/  @P0 VIADD R2, R2, 0x60 ;  /* 0x0000006002020836 */ /* 0x000fea0000000000 */
[----:B------:R-:W-:Y:S04]  /*85e0*/  @P0 PRMT R0, R0, 0x654, R2 ;  /* 0x0000065400000816 */ /* 0x000fe80000000002 */
[----:B------:R3:W-:Y:S03]  /*85f0*/  @P0 SYNCS.ARRIVE.TRANS64.RED.A1T0 RZ, [R0+URZ], RZ ;  /* 0x000000ff00ff09a7 */ /* 0x0007e600081004ff */
.L_x_132:
[----:B------:R-:W-:Y:S01]  /*8600*/  R2UR UR4, R47 ;  /* 0x000000002f0472ca */ /* 0x000fe200000e0000 */
[----:B------:R-:W-:Y:S01]  /*8610*/  UISETP.NE.AND UP0, UPT, UR62, URZ, UPT ;  /* 0x000000ff3e00728c */ /* 0x000fe2000bf05270 */
[----:B------:R-:W-:Y:S01]  /*8620*/  ISETP.NE.AND P0, PT, R51, 0x2, PT ;  /* 0x000000023300780c */ /* 0x000fe20003f05270 */
[----:B------:R-:W-:Y:S01]  /*8630*/  UIADD3 UR20, UPT, UPT, UR37, UR63, URZ ;  /* 0x0000003f25147290 */ /* 0x000fe2000fffe0ff */
[----:B------:R-:W-:Y:S01]  /*8640*/  ISETP.NE.AND P1, PT, R22, 0x4, PT ;  /* 0x000000041600780c */ /* 0x000fe20003f25270 */
[----:B------:R-:W-:Y:S01]  /*8650*/  UIADD3 UR52, UPT, UPT, UR52, 0x4, URZ ;  /* 0x0000000434347890 */ /* 0x000fe2000fffe0ff */
[----:B------:R-:W-:Y:S01]  /*8660*/  SEL R2, RZ, 0x1, P0 ;  /* 0x00000001ff027807 */ /* 0x000fe20000000000 */
[----:B------:R-:W-:Y:S01]  /*8670*/  UMOV UR36, UR61 ;  /* 0x0000003d00247c82 */ /* 0x000fe20008000000 */
[----:B---3--:R-:W-:Y:S02]  /*8680*/  SEL R0, RZ, 0x1, P1 ;  /* 0x00000001ff007807 */ /* 0x008fe40000800000 */
[----:B------:R-:W-:Y:S02]  /*8690*/  LOP3.LUT R52, R52, R2, RZ, 0x3c, !PT ;  /* 0x0000000234347212 */ /* 0x000fe400078e3cff */
[----:B------:R-:W-:Y:S01]  /*86a0*/  LOP3.LUT R53, R53, R0, RZ, 0x3c, !PT ;  /* 0x0000000035357212 */ /* 0x000fe200078e3cff */
[----:B------:R-:W-:Y:S01]  /*86b0*/  UIADD3 UR16, UPT, UPT, UR38, UR4, URZ ;  /* 0x0000000426107290 */ /* 0x000fe2000fffe0ff */
[----:B------:R-:W-:Y:S02]  /*86c0*/  SEL R51, R51, RZ, P0 ;  /* 0x000000ff33337207 */ /* 0x000fe40000000000 */
[----:B------:R-:W-:Y:S01]  /*86d0*/  SEL R22, R22, RZ, P1 ;  /* 0x000000ff16167207 */ /* 0x000fe20000800000 */
[----:B------:R-:W-:Y:S08]  /*86e0*/  BRA.U UP0, `(.L_x_133) ;  /* 0xffffffcd00a47547 */ /* 0x000ff0000b83ffff */
[----:B------:R-:W-:-:S13]  /*86f0*/  R2UR UR4, R48 ;  /* 0x00000000300472ca */ /* 0x000fda00000e0000 */
[----:B------:R-:W-:-:S09]  /*8700*/  UISETP.NE.AND UP0, UPT, UR4, URZ, UPT ;  /* 0x000000ff0400728c */ /* 0x000fd2000bf05270 */
[----:B------:R-:W-:Y:S05]  /*8710*/  BRA.U !UP0, `(.L_x_134) ;  /* 0x0000000108487547 */ /* 0x000fea000b800000 */
[----:B------:R-:W3:Y:S02]  /*8720*/  LDCU.64 UR4, c[0x0][0x890] ;  /* 0x00011200ff0477ac */ /* 0x000ee40008000a00 */
[----:B---3--:R-:W-:-:S04]  /*8730*/  UISETP.NE.U32.AND UP0, UPT, UR4, URZ, UPT ;  /* 0x000000ff0400728c */ /* 0x008fc8000bf05070 */
[----:B------:R-:W-:-:S09]  /*8740*/  UISETP.NE.AND.EX UP0, UPT, UR5, URZ, UPT, UP0 ;  /* 0x000000ff0500728c */ /* 0x000fd2000bf05300 */
[----:B------:R-:W-:Y:S05]  /*8750*/  BRA.U UP0, `(.L_x_135) ;  /* 0x00000001000c7547 */ /* 0x000fea000b800000 */
[----:B------:R-:W-:-:S13]  /*8760*/  FSETP.NEU.AND P0, PT, R27, RZ, PT ;  /* 0x000000ff1b00720b */ /* 0x000fda0003f0d000 */
[----:B------:R-:W-:Y:S05]  /*8770*/  @!P0 EXIT ;  /* 0x000000000000894d */ /* 0x000fea0003800000 */
[----:B------:R-:W-:Y:S05]  /*8780*/  BRA `(.L_x_134) ;  /* 0x00000000002c7947 */ /* 0x000fea0003800000 */
.L_x_135:
[----:B------:R-:W-:Y:S01]  /*8790*/  ISETP.NE.AND P0, PT, R50, RZ, PT ;  /* 0x000000ff3200720c */ /* 0x000fe20003f05270 */
[----:B------:R-:W-:-:S12]  /*87a0*/  BSSY.RECONVERGENT B0, `(.L_x_134) ;  /* 0x0000009000007945 */ /* 0x000fd80003800200 */
[----:B------:R-:W-:Y:S05]  /*87b0*/  @P0 BRA `(.L_x_136) ;  /* 0x0000000000140947 */ /* 0x000fea0003800000 */
[----:B------:R-:W3:Y:S02]  /*87c0*/  LDCU.64 UR4, c[0x0][0x888] ;  /* 0x00011100ff0477ac */ /* 0x000ee40008000a00 */
[----:B---3--:R-:W-:-:S04]  /*87d0*/  ISETP.NE.U32.AND P0, PT, RZ, UR4, PT ;  /* 0x00000004ff007c0c */ /* 0x008fc8000bf05070 */
[----:B------:R-:W-:-:S13]  /*87e0*/  ISETP.NE.AND.EX P0, PT, RZ, UR5, PT, P0 ;  /* 0x00000005ff007c0c */ /* 0x000fda000bf05300 */
[----:B------:R-:W-:Y:S05]  /*87f0*/  @!P0 EXIT ;  /* 0x000000000000894d */ /* 0x000fea0003800000 */
[----:B------:R-:W-:Y:S05]  /*8800*/  BRA `(.L_x_137) ;  /* 0x0000000000087947 */ /* 0x000fea0003800000 */
.L_x_136:
[----:B------:R-:W-:-:S13]  /*8810*/  FSETP.NEU.AND P0, PT, R27, RZ, PT ;  /* 0x000000ff1b00720b */ /* 0x000fda0003f0d000 */
[----:B------:R-:W-:Y:S05]  /*8820*/  @!P0 EXIT ;  /* 0x000000000000894d */ /* 0x000fea0003800000 */
.L_x_137:
[----:B------:R-:W-:Y:S05]  /*8830*/  BSYNC.RECONVERGENT B0 ;  /* 0x0000000000007941 */ /* 0x000fea0003800200 */
.L_x_134:
[----:B------:R-:W-:Y:S01]  /*8840*/  ULEA UR4, UR46, UR44, 0x3 ;  /* 0x0000002c2e047291 */ /* 0x000fe2000f8e18ff */
[----:B------:R-:W-:-:S04]  /*8850*/  DEPBAR.LE SB0, 0x0 ;  /* 0x000080000000791a */ /* 0x000fc80000000000 */
[----:B------:R-:W-:-:S04]  /*8860*/  UIADD3 UR4, UPT, UPT, UR4, 0x60, URZ ;  /* 0x0000006004047890 */ /* 0x000fc8000fffe0ff */
[----:B------:R-:W-:-:S09]  /*8870*/  UPRMT UR4, UR47, 0x654, UR4 ;  /* 0x000006542f047896 */ /* 0x000fd20008000004 */
[----:B------:R-:W-:Y:S01]  /*8880*/  SYNCS.ARRIVE.TRANS64.RED.A1T0 RZ, [UR4], RZ ;  /* 0x000000ffffff79a7 */ /* 0x000fe20008100404 */
[----:B------:R-:W-:Y:S05]  /*8890*/  EXIT ;  /* 0x000000000000794d */ /* 0x000fea0003800000 */
.L_x_24:
[----:B--2---:R2:W3:Y:S02]  /*88a0*/  SYNCS.PHASECHK.TRANS64.TRYWAIT P0, [R0+URZ+0x100], R2 ;  /* 0x00010002000075a7 */ /* 0x0044e400080011ff */
[----:B---3--:R-:W-:Y:S05]  /*88b0*/  @!P0 NANOSLEEP.SYNCS 0x989680 ;  /* 0x009896800000895d */ /* 0x008fea0003900000 */
[----:B------:R-:W3:Y:S02]  /*88c0*/  @!P0 SYNCS.PHASECHK.TRANS64 P0, [R0+URZ+0x100], R2 ;  /* 0x00010002000085a7 */ /* 0x000ee400080010ff */
[----:B---3--:R-:W-:Y:S05]  /*88d0*/  @!P0 BRA `(.L_x_24) ;  /* 0xfffffffc00f08947 */ /* 0x008fea000383ffff */
[----:B------:R-:W-:Y:S05]  /*88e0*/  BRA `(.L_x_138) ;  /* 0xffffff8c00f07947 */ /* 0x000fea000383ffff */
.L_x_27:
[----:B-1----:R-:W-:-:S07]  /*88f0*/  MOV R0, UR33 ;  /* 0x0000002100007c02 */ /* 0x002fce0008000f00 */
.L_x_139:
[----:B-1----:R1:W2:Y:S02]  /*8900*/  SYNCS.PHASECHK.TRANS64.TRYWAIT P0, [R0+URZ+0x20], R3 ;  /* 0x00002003000075a7 */ /* 0x0022a400080011ff */
[----:B--2---:R-:W-:Y:S05]  /*8910*/  @!P0 NANOSLEEP.SYNCS 0x989680 ;  /* 0x009896800000895d */ /* 0x004fea0003900000 */
[----:B------:R-:W2:Y:S02]  /*8920*/  @!P0 SYNCS.PHASECHK.TRANS64 P0, [R0+URZ+0x20], R3 ;  /* 0x00002003000085a7 */ /* 0x000ea400080010ff */
[----:B--2---:R-:W-:Y:S05]  /*8930*/  @!P0 BRA `(.L_x_139) ;  /* 0xfffffffc00f08947 */ /* 0x004fea000383ffff */
[----:B------:R-:W-:Y:S05]  /*8940*/  BRA `(.L_x_26) ;  /* 0xffffff9000387947 */ /* 0x000fea000383ffff */
.L_x_34:
[----:B-1----:R-:W-:-:S07]  /*8950*/  MOV R0, UR33 ;  /* 0x0000002100007c02 */ /* 0x002fce0008000f00 */
.L_x_140:
[----:B-1----:R1:W2:Y:S02]  /*8960*/  SYNCS.PHASECHK.TRANS64.TRYWAIT P0, [R0+URZ+0x20], R3 ;  /* 0x00002003000075a7 */ /* 0x0022a400080011ff */
[----:B--2---:R-:W-:Y:S05]  /*8970*/  @!P0 NANOSLEEP.SYNCS 0x989680 ;  /* 0x009896800000895d */ /* 0x004fea0003900000 */
[----:B------:R-:W2:Y:S02]  /*8980*/  @!P0 SYNCS.PHASECHK.TRANS64 P0, [R0+URZ+0x20], R3 ;  /* 0x00002003000085a7 */ /* 0x000ea400080010ff */
[----:B--2---:R-:W-:Y:S05]  /*8990*/  @!P0 BRA `(.L_x_140) ;  /* 0xfffffffc00f08947 */ /* 0x004fea000383ffff */
[----:B------:R-:W-:Y:S05]  /*89a0*/  BRA `(.L_x_33) ;  /* 0xffffff9400287947 */ /* 0x000fea000383ffff */
.L_x_39:
[----:B-1----:R1:W2:Y:S02]  /*89b0*/  SYNCS.PHASECHK.TRANS64.TRYWAIT P0, [R3+URZ+0x90], R0 ;  /* 0x00009000030075a7 */ /* 0x0022a400080011ff */
[----:B--2---:R-:W-:Y:S05]  /*89c0*/  @!P0 NANOSLEEP.SYNCS 0x989680 ;  /* 0x009896800000895d */ /* 0x004fea0003900000 */
[----:B------:R-:W2:Y:S02]  /*89d0*/  @!P0 SYNCS.PHASECHK.TRANS64 P0, [R3+URZ+0x90], R0 ;  /* 0x00009000030085a7 */ /* 0x000ea400080010ff */
[----:B--2---:R-:W-:Y:S05]  /*89e0*/  @!P0 BRA `(.L_x_39) ;  /* 0xfffffffc00f08947 */ /* 0x004fea000383ffff */
[----:B------:R-:W-:Y:S05]  /*89f0*/  BRA `(.L_x_141) ;  /* 0xffffff9400f87947 */ /* 0x000fea000383ffff */
.L_x_43:
[----:B------:R-:W-:-:S07]  /*8a00*/  MOV R0, UR4 ;  /* 0x0000000400007c02 */ /* 0x000fce0008000f00 */
.L_x_142:
[----:B-1----:R1:W2:Y:S02]  /*8a10*/  SYNCS.PHASECHK.TRANS64.TRYWAIT P0, [R0+URZ], R2 ;  /* 0x00000002000075a7 */ /* 0x0022a400080011ff */
[----:B--2---:R-:W-:Y:S05]  /*8a20*/  @!P0 NANOSLEEP.SYNCS 0x989680 ;  /* 0x009896800000895d */ /* 0x004fea0003900000 */
[----:B------:R-:W2:Y:S02]  /*8a30*/  @!P0 SYNCS.PHASECHK.TRANS64 P0, [R0+URZ], R2 ;  /* 0x00000002000085a7 */ /* 0x000ea400080010ff */
[----:B--2---:R-:W-:Y:S05]  /*8a40*/  @!P0 BRA `(.L_x_142) ;  /* 0xfffffffc00f08947 */ /* 0x004fea000383ffff */
[----:B------:R-:W-:Y:S05]  /*8a50*/  BRA `(.L_x_143) ;  /* 0xffffff9c00a07947 */ /* 0x000fea000383ffff */
.L_x_44:
[----:B------:R-:W-:-:S07]  /*8a60*/  MOV R0, UR5 ;  /* 0x0000000500007c02 */ /* 0x000fce0008000f00 */
.L_x_144:
[----:B-1----:R1:W2:Y:S02]  /*8a70*/  SYNCS.PHASECHK.TRANS64.TRYWAIT P0, [R0+URZ], R3 ;  /* 0x00000003000075a7 */ /* 0x0022a400080011ff */
[----:B--2---:R-:W-:Y:S05]  /*8a80*/  @!P0 NANOSLEEP.SYNCS 0x989680 ;  /* 0x009896800000895d */ /* 0x004fea0003900000 */
[----:B------:R-:W2:Y:S02]  /*8a90*/  @!P0 SYNCS.PHASECHK.TRANS64 P0, [R0+URZ], R3 ;  /* 0x00000003000085a7 */ /* 0x000ea400080010ff */
[----:B--2---:R-:W-:Y:S05]  /*8aa0*/  @!P0 BRA `(.L_x_144) ;  /* 0xfffffffc00f08947 */ /* 0x004fea000383ffff */
[----:B------:R-:W-:Y:S05]  /*8ab0*/  BRA `(.L_x_145) ;  /* 0xffffff9c00ac7947 */ /* 0x000fea000383ffff */
.L_x_45:
[----:B------:R-:W-:-:S07]  /*8ac0*/  MOV R0, UR5 ;  /* 0x0000000500007c02 */ /* 0x000fce0008000f00 */
.L_x_146:
[----:B-1----:R1:W2:Y:S02]  /*8ad0*/  SYNCS.PHASECHK.TRANS64.TRYWAIT P0, [R0+URZ], R3 ;  /* 0x00000003000075a7 */ /* 0x0022a400080011ff */
[----:B--2---:R-:W-:Y:S05]  /*8ae0*/  @!P0 NANOSLEEP.SYNCS 0x989680 ;  /* 0x009896800000895d */ /* 0x004fea0003900000 */
[----:B------:R-:W2:Y:S02]  /*8af0*/  @!P0 SYNCS.PHASECHK.TRANS64 P0, [R0+URZ], R3 ;  /* 0x00000003000085a7 */ /* 0x000ea400080010ff */
[----:B--2---:R-:W-:Y:S05]  /*8b00*/  @!P0 BRA `(.L_x_146) ;  /* 0xfffffffc00f08947 */ /* 0x004fea000383ffff */
[----:B------:R-:W-:Y:S05]  /*8b10*/  BRA `(.L_x_147) ;  /* 0xffffff9c00b87947 */ /* 0x000fea000383ffff */
.L_x_48:
[----:B-1----:R1:W2:Y:S02]  /*8b20*/  SYNCS.PHASECHK.TRANS64.TRYWAIT P0, [R2+URZ+0xf0], R4 ;  /* 0x0000f004020075a7 */ /* 0x0022a400080011ff */
[----:B--2---:R-:W-:Y:S05]  /*8b30*/  @!P0 NANOSLEEP.SYNCS 0x989680 ;  /* 0x009896800000895d */ /* 0x004fea0003900000 */
[----:B------:R-:W2:Y:S02]  /*8b40*/  @!P0 SYNCS.PHASECHK.TRANS64 P0, [R2+URZ+0xf0], R4 ;  /* 0x0000f004020085a7 */ /* 0x000ea400080010ff */
[----:B--2---:R-:W-:Y:S05]  /*8b50*/  @!P0 BRA `(.L_x_48) ;  /* 0xfffffffc00f08947 */ /* 0x004fea000383ffff */
[----:B------:R-:W-:Y:S05]  /*8b60*/  BRA `(.L_x_148) ;  /* 0xffffffa000147947 */ /* 0x000fea000383ffff */
.L_x_49:
[----:B------:R-:W-:-:S07]  /*8b70*/  MOV R2, UR4 ;  /* 0x0000000400027c02 */ /* 0x000fce0008000f00 */
.L_x_149:
[----:B-1----:R1:W2:Y:S02]  /*8b80*/  SYNCS.PHASECHK.TRANS64.TRYWAIT P0, [R2+URZ+0xa0], R5 ;  /* 0x0000a005020075a7 */ /* 0x0022a400080011ff */
[----:B--2---:R-:W-:Y:S05]  /*8b90*/  @!P0 NANOSLEEP.SYNCS 0x989680 ;  /* 0x009896800000895d */ /* 0x004fea0003900000 */
[----:B------:R-:W2:Y:S02]  /*8ba0*/  @!P0 SYNCS.PHASECHK.TRANS64 P0, [R2+URZ+0xa0], R5 ;  /* 0x0000a005020085a7 */ /* 0x000ea400080010ff */
[----:B--2---:R-:W-:Y:S05]  /*8bb0*/  @!P0 BRA `(.L_x_149) ;  /* 0xfffffffc00f08947 */ /* 0x004fea000383ffff */
[----:B------:R-:W-:Y:S05]  /*8bc0*/  BRA `(.L_x_150) ;  /* 0xffffffa000247947 */ /* 0x000fea000383ffff */
.L_x_50:
[----:B-1----:R1:W2:Y:S02]  /*8bd0*/  SYNCS.PHASECHK.TRANS64.TRYWAIT P1, [R2+URZ+0x90], R4 ;  /* 0x00009004020075a7 */ /* 0x0022a400080211ff */
[----:B--2---:R-:W-:Y:S05]  /*8be0*/  @!P1 NANOSLEEP.SYNCS 0x989680 ;  /* 0x009896800000995d */ /* 0x004fea0003900000 */
[----:B------:R-:W2:Y:S02]  /*8bf0*/  @!P1 SYNCS.PHASECHK.TRANS64 P1, [R2+URZ+0x90], R4 ;  /* 0x00009004020095a7 */ /* 0x000ea400080210ff */
[----:B--2---:R-:W-:Y:S05]  /*8c00*/  @!P1 BRA `(.L_x_50) ;  /* 0xfffffffc00f09947 */ /* 0x004fea000383ffff */
[----:B------:R-:W-:Y:S05]  /*8c10*/  BRA `(.L_x_151) ;  /* 0xffffffa000547947 */ /* 0x000fea000383ffff */
.L_x_53:
[----:B------:R-:W-:-:S07]  /*8c20*/  MOV R0, UR4 ;  /* 0x0000000400007c02 */ /* 0x000fce0008000f00 */
.L_x_152:
[----:B-1----:R1:W2:Y:S02]  /*8c30*/  SYNCS.PHASECHK.TRANS64.TRYWAIT P0, [R0+URZ+0xa0], R2 ;  /* 0x0000a002000075a7 */ /* 0x0022a400080011ff */
[----:B--2---:R-:W-:Y:S05]  /*8c40*/  @!P0 NANOSLEEP.SYNCS 0x989680 ;  /* 0x009896800000895d */ /* 0x004fea0003900000 */
[----:B------:R-:W2:Y:S02]  /*8c50*/  @!P0 SYNCS.PHASECHK.TRANS64 P0, [R0+URZ+0xa0], R2 ;  /* 0x0000a002000085a7 */ /* 0x000ea400080010ff */
[----:B--2---:R-:W-:Y:S05]  /*8c60*/  @!P0 BRA `(.L_x_152) ;  /* 0xfffffffc00f08947 */ /* 0x004fea000383ffff */
[----:B------:R-:W-:Y:S05]  /*8c70*/  BRA `(.L_x_52) ;  /* 0xffffffa000a87947 */ /* 0x000fea000383ffff */
.L_x_60:
[----:B-1----:R1:W2:Y:S02]  /*8c80*/  SYNCS.PHASECHK.TRANS64.TRYWAIT P1, [R0+URZ+0x90], R2 ;  /* 0x00009002000075a7 */ /* 0x0022a400080211ff */
[----:B--2---:R-:W-:Y:S05]  /*8c90*/  @!P1 NANOSLEEP.SYNCS 0x989680 ;  /* 0x009896800000995d */ /* 0x004fea0003900000 */
[----:B------:R-:W2:Y:S02]  /*8ca0*/  @!P1 SYNCS.PHASECHK.TRANS64 P1, [R0+URZ+0x90], R2 ;  /* 0x00009002000095a7 */ /* 0x000ea400080210ff */
[----:B--2---:R-:W-:Y:S05]  /*8cb0*/  @!P1 BRA `(.L_x_60) ;  /* 0xfffffffc00f09947 */ /* 0x004fea000383ffff */
[----:B------:R-:W-:Y:S05]  /*8cc0*/  BRA `(.L_x_153) ;  /* 0xffffffa8003c7947 */ /* 0x000fea000383ffff */
.L_x_61:
[----:B------:R-:W-:-:S07]  /*8cd0*/  MOV R2, UR46 ;  /* 0x0000002e00027c02 */ /* 0x000fce0008000f00 */
.L_x_154:
[----:B-1----:R1:W2:Y:S02]  /*8ce0*/  SYNCS.PHASECHK.TRANS64.TRYWAIT P0, [R2+URZ+0xd0], R0 ;  /* 0x0000d000020075a7 */ /* 0x0022a400080011ff */
[----:B--2---:R-:W-:Y:S05]  /*8cf0*/  @!P0 NANOSLEEP.SYNCS 0x989680 ;  /* 0x009896800000895d */ /* 0x004fea0003900000 */
[----:B------:R-:W2:Y:S02]  /*8d00*/  @!P0 SYNCS.PHASECHK.TRANS64 P0, [R2+URZ+0xd0], R0 ;  /* 0x0000d000020085a7 */ /* 0x000ea400080010ff */
[----:B--2---:R-:W-:Y:S05]  /*8d10*/  @!P0 BRA `(.L_x_154) ;  /* 0xfffffffc00f08947 */ /* 0x004fea000383ffff */
[----:B------:R-:W-:Y:S05]  /*8d20*/  BRA `(.L_x_155) ;  /* 0xffffffa8008c7947 */ /* 0x000fea000383ffff */
.L_x_64:
[----:B------:R-:W-:Y:S07]  /*8d30*/  MOV R0, UR7 ;  /* 0x0000000700007c02 */ /* 0x000fee0008000f00 */
.L_x_156:
[----:B-1----:R1:W2:Y:S02]  /*8d40*/  SYNCS.PHASECHK.TRANS64.TRYWAIT P0, [R0+URZ], R2 ;  /* 0x00000002000075a7 */ /* 0x0022a400080011ff */
[----:B--2---:R-:W-:Y:S05]  /*8d50*/  @!P0 NANOSLEEP.SYNCS 0x989680 ;  /* 0x009896800000895d */ /* 0x004fea0003900000 */
[----:B------:R-:W2:Y:S02]  /*8d60*/  @!P0 SYNCS.PHASECHK.TRANS64 P0, [R0+URZ], R2 ;  /* 0x00000002000085a7 */ /* 0x000ea400080010ff */
[----:B--2---:R-:W-:Y:S05]  /*8d70*/  @!P0 BRA `(.L_x_156) ;  /* 0xfffffffc00f08947 */ /* 0x004fea000383ffff */
[----:B------:R-:W-:Y:S05]  /*8d80*/  BRA `(.L_x_63) ;  /* 0xffffffa800a87947 */ /* 0x000fea000383ffff */
.L_x_67:
[----:B------:R-:W-:-:S07]  /*8d90*/  MOV R0, UR4 ;  /* 0x0000000400007c02 */ /* 0x000fce0008000f00 */
.L_x_157:
[----:B--2---:R2:W4:Y:S02]  /*8da0*/  SYNCS.PHASECHK.TRANS64.TRYWAIT P0, [R0+URZ], R2 ;  /* 0x00000002000075a7 */ /* 0x00452400080011ff */
[----:B----4-:R-:W-:Y:S05]  /*8db0*/  @!P0 NANOSLEEP.SYNCS 0x989680 ;  /* 0x009896800000895d */ /* 0x010fea0003900000 */
[----:B------:R-:W4:Y:S02]  /*8dc0*/  @!P0 SYNCS.PHASECHK.TRANS64 P0, [R0+URZ], R2 ;  /* 0x00000002000085a7 */ /* 0x000f2400080010ff */
[----:B----4-:R-:W-:Y:S05]  /*8dd0*/  @!P0 BRA `(.L_x_157) ;  /* 0xfffffffc00f08947 */ /* 0x010fea000383ffff */
[----:B------:R-:W-:Y:S05]  /*8de0*/  BRA `(.L_x_158) ;  /* 0xffffffac00d47947 */ /* 0x000fea000383ffff */
.L_x_68:
[----:B------:R-:W-:-:S07]  /*8df0*/  MOV R0, UR5 ;  /* 0x0000000500007c02 */ /* 0x000fce0008000f00 */
.L_x_159:
[----:B-1----:R1:W2:Y:S02]  /*8e00*/  SYNCS.PHASECHK.TRANS64.TRYWAIT P0, [R0+URZ], R3 ;  /* 0x00000003000075a7 */ /* 0x0022a400080011ff */
[----:B--2---:R-:W-:Y:S05]  /*8e10*/  @!P0 NANOSLEEP.SYNCS 0x989680 ;  /* 0x009896800000895d */ /* 0x004fea0003900000 */
[----:B------:R-:W2:Y:S02]  /*8e20*/  @!P0 SYNCS.PHASECHK.TRANS64 P0, [R0+URZ], R3 ;  /* 0x00000003000085a7 */ /* 0x000ea400080010ff */
[----:B--2---:R-:W-:Y:S05]  /*8e30*/  @!P0 BRA `(.L_x_159) ;  /* 0xfffffffc00f08947 */ /* 0x004fea000383ffff */
[----:B------:R-:W-:Y:S05]  /*8e40*/  BRA `(.L_x_160) ;  /* 0xffffffac00e07947 */ /* 0x000fea000383ffff */
.L_x_69:
[----:B------:R-:W-:-:S07]  /*8e50*/  MOV R0, UR5 ;  /* 0x0000000500007c02 */ /* 0x000fce0008000f00 */
.L_x_161:
[----:B-1----:R1:W2:Y:S02]  /*8e60*/  SYNCS.PHASECHK.TRANS64.TRYWAIT P0, [R0+URZ], R3 ;  /* 0x00000003000075a7 */ /* 0x0022a400080011ff */
[----:B--2---:R-:W-:Y:S05]  /*8e70*/  @!P0 NANOSLEEP.SYNCS 0x989680 ;  /* 0x009896800000895d */ /* 0x004fea0003900000 */
[----:B------:R-:W2:Y:S02]  /*8e80*/  @!P0 SYNCS.PHASECHK.TRANS64 P0, [R0+URZ], R3 ;  /* 0x00000003000085a7 */ /* 0x000ea400080010ff */
[----:B--2---:R-:W-:Y:S05]  /*8e90*/  @!P0 BRA `(.L_x_161) ;  /* 0xfffffffc00f08947 */ /* 0x004fea000383ffff */
[----:B------:R-:W-:Y:S05]  /*8ea0*/  BRA `(.L_x_162) ;  /* 0xffffffac00ec7947 */ /* 0x000fea000383ffff */
.L_x_70:
[----:B-1----:R-:W-:-:S07]  /*8eb0*/  MOV R0, UR4 ;  /* 0x0000000400007c02 */ /* 0x002fce0008000f00 */
.L_x_163:
[----:B-1----:R1:W2:Y:S02]  /*8ec0*/  SYNCS.PHASECHK.TRANS64.TRYWAIT P0, [R0+URZ], R2 ;  /* 0x00000002000075a7 */ /* 0x0022a400080011ff */
[----:B--2---:R-:W-:Y:S05]  /*8ed0*/  @!P0 NANOSLEEP.SYNCS 0x989680 ;  /* 0x009896800000895d */ /* 0x004fea0003900000 */
[----:B------:R-:W2:Y:S02]  /*8ee0*/  @!P0 SYNCS.PHASECHK.TRANS64 P0, [R0+URZ], R2 ;  /* 0x00000002000085a7 */ /* 0x000ea400080010ff */
[----:B--2---:R-:W-:Y:S05]  /*8ef0*/  @!P0 BRA `(.L_x_163) ;  /* 0xfffffffc00f08947 */ /* 0x004fea000383ffff */
[----:B------:R-:W-:Y:S05]  /*8f00*/  BRA `(.L_x_164) ;  /* 0xffffffac00f87947 */ /* 0x000fea000383ffff */
.L_x_75:
[----:B--2---:R2:W3:Y:S02]  /*8f10*/  SYNCS.PHASECHK.TRANS64.TRYWAIT P0, [R12+URZ+0x90], R0 ;  /* 0x000090000c0075a7 */ /* 0x0044e400080011ff */
[----:B---3--:R-:W-:Y:S05]  /*8f20*/  @!P0 NANOSLEEP.SYNCS 0x989680 ;  /* 0x009896800000895d */ /* 0x008fea0003900000 */
[----:B------:R-:W3:Y:S02]  /*8f30*/  @!P0 SYNCS.PHASECHK.TRANS64 P0, [R12+URZ+0x90], R0 ;  /* 0x000090000c0085a7 */ /* 0x000ee400080010ff */
[----:B---3--:R-:W-:Y:S05]  /*8f40*/  @!P0 BRA `(.L_x_75) ;  /* 0xfffffffc00f08947 */ /* 0x008fea000383ffff */
[----:B------:R-:W-:Y:S05]  /*8f50*/  BRA `(.L_x_165) ;  /* 0xffffffb400187947 */ /* 0x000fea000383ffff */
.L_x_78:
[----:B-1----:R-:W-:Y:S07]  /*8f60*/  MOV R0, UR21 ;  /* 0x0000001500007c02 */ /* 0x002fee0008000f00 */
.L_x_166:
[----:B-1----:R1:W2:Y:S02]  /*8f70*/  SYNCS.PHASECHK.TRANS64.TRYWAIT P2, [R0+URZ+0x88], R6 ;  /* 0x00008806000075a7 */ /* 0x0022a400080411ff */
[----:B--2---:R-:W-:Y:S05]  /*8f80*/  @!P2 NANOSLEEP.SYNCS 0x989680 ;  /* 0x009896800000a95d */ /* 0x004fea0003900000 */
[----:B------:R-:W2:Y:S02]  /*8f90*/  @!P2 SYNCS.PHASECHK.TRANS64 P2, [R0+URZ+0x88], R6 ;  /* 0x000088060000a5a7 */ /* 0x000ea400080410ff */
[----:B--2---:R-:W-:Y:S05]  /*8fa0*/  @!P2 BRA `(.L_x_166) ;  /* 0xfffffffc00f0a947 */ /* 0x004fea000383ffff */
[----:B------:R-:W-:Y:S05]  /*8fb0*/  BRA `(.L_x_77) ;  /* 0xffffffb800807947 */ /* 0x000fea000383ffff */
.L_x_81:
[----:B------:R-:W-:Y:S07]  /*8fc0*/  MOV R0, UR21 ;  /* 0x0000001500007c02 */ /* 0x000fee0008000f00 */
.L_x_167:
[----:B-1----:R1:W2:Y:S02]  /*8fd0*/  SYNCS.PHASECHK.TRANS64.TRYWAIT P0, [R0+URZ+0x60], R9 ;  /* 0x00006009000075a7 */ /* 0x0022a400080011ff */
[----:B--2---:R-:W-:Y:S05]  /*8fe0*/  @!P0 NANOSLEEP.SYNCS 0x989680 ;  /* 0x009896800000895d */ /* 0x004fea0003900000 */
[----:B------:R-:W2:Y:S02]  /*8ff0*/  @!P0 SYNCS.PHASECHK.TRANS64 P0, [R0+URZ+0x60], R9 ;  /* 0x00006009000085a7 */ /* 0x000ea400080010ff */
[----:B--2---:R-:W-:Y:S05]  /*9000*/  @!P0 BRA `(.L_x_167) ;  /* 0xfffffffc00f08947 */ /* 0x004fea000383ffff */
[----:B------:R-:W-:Y:S05]  /*9010*/  BRA `(.L_x_168) ;  /* 0xffffffb800dc7947 */ /* 0x000fea000383ffff */
.L_x_82:
[----:B------:R-:W-:Y:S07]  /*9020*/  MOV R0, UR21 ;  /* 0x0000001500007c02 */ /* 0x000fee0008000f00 */
.L_x_169:
[----:B-1----:R1:W2:Y:S02]  /*9030*/  SYNCS.PHASECHK.TRANS64.TRYWAIT P0, [R0+URZ+0x68], R9 ;  /* 0x00006809000075a7 */ /* 0x0022a400080011ff */
[----:B--2---:R-:W-:Y:S05]  /*9040*/  @!P0 NANOSLEEP.SYNCS 0x989680 ;  /* 0x009896800000895d */ /* 0x004fea0003900000 */
[----:B------:R-:W2:Y:S02]  /*9050*/  @!P0 SYNCS.PHASECHK.TRANS64 P0, [R0+URZ+0x68], R9 ;  /* 0x00006809000085a7 */ /* 0x000ea400080010ff */
[----:B--2---:R-:W-:Y:S05]  /*9060*/  @!P0 BRA `(.L_x_169) ;  /* 0xfffffffc00f08947 */ /* 0x004fea000383ffff */
[----:B------:R-:W-:Y:S05]  /*9070*/  BRA `(.L_x_170) ;  /* 0xffffffbc00187947 */ /* 0x000fea000383ffff */
.L_x_83:
[----:B------:R-:W-:Y:S07]  /*9080*/  MOV R0, UR21 ;  /* 0x0000001500007c02 */ /* 0x000fee0008000f00 */
.L_x_171:
[----:B-1----:R1:W2:Y:S02]  /*9090*/  SYNCS.PHASECHK.TRANS64.TRYWAIT P0, [R0+URZ+0x70], R9 ;  /* 0x00007009000075a7 */ /* 0x0022a400080011ff */
[----:B--2---:R-:W-:Y:S05]  /*90a0*/  @!P0 NANOSLEEP.SYNCS 0x989680 ;  /* 0x009896800000895d */ /* 0x004fea0003900000 */
[----:B------:R-:W2:Y:S02]  /*90b0*/  @!P0 SYNCS.PHASECHK.TRANS64 P0, [R0+URZ+0x70], R9 ;  /* 0x00007009000085a7 */ /* 0x000ea400080010ff */
[----:B--2---:R-:W-:Y:S05]  /*90c0*/  @!P0 BRA `(.L_x_171) ;  /* 0xfffffffc00f08947 */ /* 0x004fea000383ffff */
[----:B------:R-:W-:Y:S05]  /*90d0*/  BRA `(.L_x_172) ;  /* 0xffffffbc00607947 */ /* 0x000fea000383ffff */
.L_x_84:
[----:B------:R-:W-:Y:S07]  /*90e0*/  MOV R0, UR21 ;  /* 0x0000001500007c02 */ /* 0x000fee0008000f00 */
.L_x_173:
[----:B-1----:R1:W2:Y:S02]  /*90f0*/  SYNCS.PHASECHK.TRANS64.TRYWAIT P0, [R0+URZ+0x78], R9 ;  /* 0x00007809000075a7 */ /* 0x0022a400080011ff */
[----:B--2---:R-:W-:Y:S05]  /*9100*/  @!P0 NANOSLEEP.SYNCS 0x989680 ;  /* 0x009896800000895d */ /* 0x004fea0003900000 */
[----:B------:R-:W2:Y:S02]  /*9110*/  @!P0 SYNCS.PHASECHK.TRANS64 P0, [R0+URZ+0x78], R9 ;  /* 0x00007809000085a7 */ /* 0x000ea400080010ff */
[----:B--2---:R-:W-:Y:S05]  /*9120*/  @!P0 BRA `(.L_x_173) ;  /* 0xfffffffc00f08947 */ /* 0x004fea000383ffff */
[----:B------:R-:W-:Y:S05]  /*9130*/  BRA `(.L_x_174) ;  /* 0xffffffbc00a47947 */ /* 0x000fea000383ffff */
.L_x_86:
[----:B------:R-:W-:-:S07]  /*9140*/  MOV R0, UR21 ;  /* 0x0000001500007c02 */ /* 0x000fce0008000f00 */
.L_x_175:
[----:B-1----:R1:W3:Y:S02]  /*9150*/  SYNCS.PHASECHK.TRANS64.TRYWAIT P0, [R0+URZ+0x60], R2 ;  /* 0x00006002000075a7 */ /* 0x0022e400080011ff */
[----:B---3--:R-:W-:Y:S05]  /*9160*/  @!P0 NANOSLEEP.SYNCS 0x989680 ;  /* 0x009896800000895d */ /* 0x008fea0003900000 */
[----:B------:R-:W3:Y:S02]  /*9170*/  @!P0 SYNCS.PHASECHK.TRANS64 P0, [R0+URZ+0x60], R2 ;  /* 0x00006002000085a7 */ /* 0x000ee400080010ff */
[----:B---3--:R-:W-:Y:S05]  /*9180*/  @!P0 BRA `(.L_x_175) ;  /* 0xfffffffc00f08947 */ /* 0x008fea000383ffff */
[----:B------:R-:W-:Y:S05]  /*9190*/  BRA `(.L_x_176) ;  /* 0xffffffc000187947 */ /* 0x000fea000383ffff */
.L_x_87:
[----:B-1----:R-:W-:-:S07]  /*91a0*/  MOV R0, UR21 ;  /* 0x0000001500007c02 */ /* 0x002fce0008000f00 */
.L_x_177:
[----:B-1----:R1:W3:Y:S02]  /*91b0*/  SYNCS.PHASECHK.TRANS64.TRYWAIT P0, [R0+URZ+0x68], R2 ;  /* 0x00006802000075a7 */ /* 0x0022e400080011ff */
[----:B---3--:R-:W-:Y:S05]  /*91c0*/  @!P0 NANOSLEEP.SYNCS 0x989680 ;  /* 0x009896800000895d */ /* 0x008fea0003900000 */
[----:B------:R-:W3:Y:S02]  /*91d0*/  @!P0 SYNCS.PHASECHK.TRANS64 P0, [R0+URZ+0x68], R2 ;  /* 0x00006802000085a7 */ /* 0x000ee400080010ff */
[----:B---3--:R-:W-:Y:S05]  /*91e0*/  @!P0 BRA `(.L_x_177) ;  /* 0xfffffffc00f08947 */ /* 0x008fea000383ffff */
[----:B------:R-:W-:Y:S05]  /*91f0*/  BRA `(.L_x_178) ;  /* 0xffffffc000087947 */ /* 0x000fea000383ffff */
.L_x_88:
[----:B-1----:R-:W-:-:S07]  /*9200*/  MOV R0, UR21 ;  /* 0x0000001500007c02 */ /* 0x002fce0008000f00 */
.L_x_179:
[----:B-1----:R1:W3:Y:S02]  /*9210*/  SYNCS.PHASECHK.TRANS64.TRYWAIT P0, [R0+URZ+0x70], R2 ;  /* 0x00007002000075a7 */ /* 0x0022e400080011ff */
[----:B---3--:R-:W-:Y:S05]  /*9220*/  @!P0 NANOSLEEP.SYNCS 0x989680 ;  /* 0x009896800000895d */ /* 0x008fea0003900000 */
[----:B------:R-:W3:Y:S02]  /*9230*/  @!P0 SYNCS.PHASECHK.TRANS64 P0, [R0+URZ+0x70], R2 ;  /* 0x00007002000085a7 */ /* 0x000ee400080010ff */
[----:B---3--:R-:W-:Y:S05]  /*9240*/  @!P0 BRA `(.L_x_179) ;  /* 0xfffffffc00f08947 */ /* 0x008fea000383ffff */
[----:B------:R-:W-:Y:S05]  /*9250*/  BRA `(.L_x_180) ;  /* 0xffffffbc00f87947 */ /* 0x000fea000383ffff */
.L_x_90:
[----:B-1----:R1:W2:Y:S02]  /*9260*/  SYNCS.PHASECHK.TRANS64.TRYWAIT P0, [R3+URZ+0x90], R0 ;  /* 0x00009000030075a7 */ /* 0x0022a400080011ff */
[----:B--2---:R-:W-:Y:S05]  /*9270*/  @!P0 NANOSLEEP.SYNCS 0x989680 ;  /* 0x009896800000895d */ /* 0x004fea0003900000 */
[----:B------:R-:W2:Y:S02]  /*9280*/  @!P0 SYNCS.PHASECHK.TRANS64 P0, [R3+URZ+0x90], R0 ;  /* 0x00009000030085a7 */ /* 0x000ea400080010ff */
[----:B--2---:R-:W-:Y:S05]  /*9290*/  @!P0 BRA `(.L_x_90) ;  /* 0xfffffffc00f08947 */ /* 0x004fea000383ffff */
[----:B------:R-:W-:Y:S05]  /*92a0*/  BRA `(.L_x_181) ;  /* 0xffffffc000c87947 */ /* 0x000fea000383ffff */
.L_x_101:
[----:B-1----:R-:W-:Y:S04]  /*92b0*/  MOV R0, UR44 ;  /* 0x0000002c00007c02 */ /* 0x002fe80008000f00 */
[----:B------:R1:W2:Y:S03]  /*92c0*/  SYNCS.PHASECHK.TRANS64.TRYWAIT P1, [R0+URZ+0x40], R3 ;  /* 0x00004003000075a7 */ /* 0x0002a600080211ff */
[----:B--2---:R-:W-:Y:S05]  /*92d0*/  @!P1 NANOSLEEP.SYNCS 0x989680 ;  /* 0x009896800000995d */ /* 0x004fea0003900000 */
[----:B------:R-:W2:Y:S02]  /*92e0*/  @!P1 SYNCS.PHASECHK.TRANS64 P1, [R0+URZ+0x40], R3 ;  /* 0x00004003000095a7 */ /* 0x000ea400080210ff */
[----:B--2---:R-:W-:Y:S05]  /*92f0*/  @!P1 BRA `(.L_x_101) ;  /* 0xfffffffc00ec9947 */ /* 0x004fea000383ffff */
[----:B------:R-:W-:Y:S05]  /*9300*/  BRA `(.L_x_100) ;  /* 0xffffffd000387947 */ /* 0x000fea000383ffff */
.L_x_103:
[----:B-1----:R1:W3:Y:S02]  /*9310*/  SYNCS.PHASECHK.TRANS64.TRYWAIT P0, [R26+URZ+0xb0], R2 ;  /* 0x0000b0021a0075a7 */ /* 0x0022e400080011ff */
[----:B---3--:R-:W-:Y:S05]  /*9320*/  @!P0 NANOSLEEP.SYNCS 0x989680 ;  /* 0x009896800000895d */ /* 0x008fea0003900000 */
[----:B------:R-:W3:Y:S02]  /*9330*/  @!P0 SYNCS.PHASECHK.TRANS64 P0, [R26+URZ+0xb0], R2 ;  /* 0x0000b0021a0085a7 */ /* 0x000ee400080010ff */
[----:B---3--:R-:W-:Y:S05]  /*9340*/  @!P0 BRA `(.L_x_103) ;  /* 0xfffffffc00f08947 */ /* 0x008fea000383ffff */
[----:B------:R-:W-:Y:S05]  /*9350*/  BRA `(.L_x_102) ;  /* 0xffffffd0005c7947 */ /* 0x000fea000383ffff */
.L_x_112:
[----:B---3--:R3:W4:Y:S02]  /*9360*/  SYNCS.PHASECHK.TRANS64.TRYWAIT P0, [R2+URZ+0x40], R0 ;  /* 0x00004000020075a7 */ /* 0x00872400080011ff */
[----:B----4-:R-:W-:Y:S05]  /*9370*/  @!P0 NANOSLEEP.SYNCS 0x989680 ;  /* 0x009896800000895d */ /* 0x010fea0003900000 */
[----:B------:R-:W4:Y:S02]  /*9380*/  @!P0 SYNCS.PHASECHK.TRANS64 P0, [R2+URZ+0x40], R0 ;  /* 0x00004000020085a7 */ /* 0x000f2400080010ff */
[----:B----4-:R-:W-:Y:S05]  /*9390*/  @!P0 BRA `(.L_x_112) ;  /* 0xfffffffc00f08947 */ /* 0x010fea000383ffff */
[----:B------:R-:W-:Y:S05]  /*93a0*/  BRA `(.L_x_111) ;  /* 0xffffffd800487947 */ /* 0x000fea000383ffff */
.L_x_120:
[----:B---3--:R3:W4:Y:S02]  /*93b0*/  SYNCS.PHASECHK.TRANS64.TRYWAIT P0, [R2+URZ+0x40], R4 ;  /* 0x00004004020075a7 */ /* 0x00872400080011ff */
[----:B----4-:R-:W-:Y:S05]  /*93c0*/  @!P0 NANOSLEEP.SYNCS 0x989680 ;  /* 0x009896800000895d */ /* 0x010fea0003900000 */
[----:B------:R-:W4:Y:S02]  /*93d0*/  @!P0 SYNCS.PHASECHK.TRANS64 P0, [R2+URZ+0x40], R4 ;  /* 0x00004004020085a7 */ /* 0x000f2400080010ff */
[----:B----4-:R-:W-:Y:S05]  /*93e0*/  @!P0 BRA `(.L_x_120) ;  /* 0xfffffffc00f08947 */ /* 0x010fea000383ffff */
[----:B------:R-:W-:Y:S05]  /*93f0*/  BRA `(.L_x_119) ;  /* 0xffffffe000587947 */ /* 0x000fea000383ffff */
.L_x_128:
[----:B---3--:R3:W4:Y:S02]  /*9400*/  SYNCS.PHASECHK.TRANS64.TRYWAIT P0, [R3+URZ+0x40], R0 ;  /* 0x00004000030075a7 */ /* 0x00872400080011ff */
[----:B----4-:R-:W-:Y:S05]  /*9410*/  @!P0 NANOSLEEP.SYNCS 0x989680 ;  /* 0x009896800000895d */ /* 0x010fea0003900000 */
[----:B------:R-:W4:Y:S02]  /*9420*/  @!P0 SYNCS.PHASECHK.TRANS64 P0, [R3+URZ+0x40], R0 ;  /* 0x00004000030085a7 */ /* 0x000f2400080010ff */
[----:B----4-:R-:W-:Y:S05]  /*9430*/  @!P0 BRA `(.L_x_128) ;  /* 0xfffffffc00f08947 */ /* 0x010fea000383ffff */
[----:B------:R-:W-:Y:S05]  /*9440*/  BRA `(.L_x_127) ;  /* 0xffffffe800687947 */ /* 0x000fea000383ffff */
        .weak           $__internal_0_$__cuda_sm10x_tcgen05_guardrail_trap_col_being_dealloced_not_returned_by_alloc
        .type           $__internal_0_$__cuda_sm10x_tcgen05_guardrail_trap_col_being_dealloced_not_returned_by_alloc,@function
        .size           $__internal_0_$__cuda_sm10x_tcgen05_guardrail_trap_col_being_dealloced_not_returned_by_alloc,($__internal_1_$__cuda_sm10x_tcgen05_guardrail_trap_phase_invalid_during_alloc - $__internal_0_$__cuda_sm10x_tcgen05_guardrail_trap_col_being_dealloced_not_returned_by_alloc)
$__internal_0_$__cuda_sm10x_tcgen05_guardrail_trap_col_being_dealloced_not_returned_by_alloc:
[----:B------:R-:W-:Y:S05]  /*9450*/  BPT.TRAP 0x1 ;  /* 0x000000040000795c */ /* 0x000fea0000300000 */
[----:B------:R-:W-:-:S04]  /*9460*/  HFMA2 R3, -RZ, RZ, 0, 0 ;  /* 0x00000000ff037431 */ /* 0x000fc800000001ff */
[----:B------:R-:W-:Y:S05]  /*9470*/  RET.REL.NODEC R2 `(_ZN7cutlass13device_kernelINS_4gemm6kernel13GemmUniversalIN4cute5tupleIJiiiiEEENS1_10collective13CollectiveMmaINS1_35MainloopSm100TmaUmmaWarpSpecializedILi4ELi2ELi4ENS5_IJNS4_1CILi1EEENSA_ILi2EEESB_EEEEENS5_IJNSA_ILi64EEENSA_ILi128EEESG_EEENS_10bfloat16_tENS5_IJlSB_lEEESI_SJ_NS4_8TiledMMAINS4_8MMA_AtomIJNS4_20SM100_MMA_F16BF16_SSISI_SI_fLi64ELi128ELNS4_4UMMA5MajorE0ELSO_0ELNSN_7ScaleInE0ELSP_0EEEEEENS4_6LayoutINS5_IJSB_SB_SB_EEENS5_IJNSA_ILi0EEESU_SU_EEEEENS5_IJNS4_10UnderscoreESX_SX_EEEEENS4_23SM90_TMA_LOAD_MULTICASTENS4_14ComposedLayoutINS4_7SwizzleILi3ELi4ELi3EEENS4_18smem_ptr_flag_bitsILi16EEENSS_INS5_IJNSA_ILi8EEESF_EEENS5_IJSF_SB_EEEEEEEvNS4_8identityENS4_13SM90_TMA_LOADES1A_vS1B_EENS_8epilogue10collective18CollectiveEpilogueINS1E_23Sm100TmaWarpSpecializedILi4ELi2ELi16ELb1ELb0EEEJSH_NS5_IJNSS_ISF_SB_EENSS_INSA_ILi32EEESB_EEEEESI_SJ_SI_SJ_NS1E_6fusion15FusionCallbacksIS1I_NS1N_17LinearCombinationISI_fSI_fLNS_15FloatRoundStyleE2EEESH_S1M_JEEENS4_5SM1004TMEM4LOAD26SM100_TMEM_LOAD_16dp256b4xES1C_NS11_INS12_ILi2ELi4ELi3EEES15_NSS_INS5_IJS16_S1K_EEENS5_IJS1K_SB_EEEEEEENS4_17SM75_U32x4_LDSM_NENS4_14SM90_TMA_STOREES21_NS4_17SM90_U32x4_STSM_NENS4_39AutoVectorizingCopyWithAssumedAlignmentILi128EEEEEEvvEEEEvNT_6ParamsE) ;  /* 0xffffff6802e07950 */ /* 0x000fea0003c3ffff */
        .weak           $__internal_1_$__cuda_sm10x_tcgen05_guardrail_trap_phase_invalid_during_alloc
        .type           $__internal_1_$__cuda_sm10x_tcgen05_guardrail_trap_phase_invalid_during_alloc,@function
        .size           $__internal_1_$__cuda_sm10x_tcgen05_guardrail_trap_phase_invalid_during_alloc,($__internal_2_$__cuda_sm10x_tcgen05_guardrail_trap_unallocated_columns_being_dealloced - $__internal_1_$__cuda_sm10x_tcgen05_guardrail_trap_phase_invalid_during_alloc)
$__internal_1_$__cuda_sm10x_tcgen05_guardrail_trap_phase_invalid_during_alloc:
[----:B------:R-:W-:Y:S05]  /*9480*/  BPT.TRAP 0x1 ;  /* 0x000000040000795c */ /* 0x000fea0000300000 */
[----:B------:R-:W-:-:S04]  /*9490*/  MOV R5, 0x0 ;  /* 0x0000000000057802 */ /* 0x000fc80000000f00 */
[----:B------:R-:W-:Y:S05]  /*94a0*/  RET.REL.NODEC R4 `(_ZN7cutlass13device_kernelINS_4gemm6kernel13GemmUniversalIN4cute5tupleIJiiiiEEENS1_10collective13CollectiveMmaINS1_35MainloopSm100TmaUmmaWarpSpecializedILi4ELi2ELi4ENS5_IJNS4_1CILi1EEENSA_ILi2EEESB_EEEEENS5_IJNSA_ILi64EEENSA_ILi128EEESG_EEENS_10bfloat16_tENS5_IJlSB_lEEESI_SJ_NS4_8TiledMMAINS4_8MMA_AtomIJNS4_20SM100_MMA_F16BF16_SSISI_SI_fLi64ELi128ELNS4_4UMMA5MajorE0ELSO_0ELNSN_7ScaleInE0ELSP_0EEEEEENS4_6LayoutINS5_IJSB_SB_SB_EEENS5_IJNSA_ILi0EEESU_SU_EEEEENS5_IJNS4_10UnderscoreESX_SX_EEEEENS4_23SM90_TMA_LOAD_MULTICASTENS4_14ComposedLayoutINS4_7SwizzleILi3ELi4ELi3EEENS4_18smem_ptr_flag_bitsILi16EEENSS_INS5_IJNSA_ILi8EEESF_EEENS5_IJSF_SB_EEEEEEEvNS4_8identityENS4_13SM90_TMA_LOADES1A_vS1B_EENS_8epilogue10collective18CollectiveEpilogueINS1E_23Sm100TmaWarpSpecializedILi4ELi2ELi16ELb1ELb0EEEJSH_NS5_IJNSS_ISF_SB_EENSS_INSA_ILi32EEESB_EEEEESI_SJ_SI_SJ_NS1E_6fusion15FusionCallbacksIS1I_NS1N_17LinearCombinationISI_fSI_fLNS_15FloatRoundStyleE2EEESH_S1M_JEEENS4_5SM1004TMEM4LOAD26SM100_TMEM_LOAD_16dp256b4xES1C_NS11_INS12_ILi2ELi4ELi3EEES15_NSS_INS5_IJS16_S1K_EEENS5_IJS1K_SB_EEEEEEENS4_17SM75_U32x4_LDSM_NENS4_14SM90_TMA_STOREES21_NS4_17SM90_U32x4_STSM_NENS4_39AutoVectorizingCopyWithAssumedAlignmentILi128EEEEEEvvEEEEvNT_6ParamsE) ;  /* 0xffffff6804d47950 */ /* 0x000fea0003c3ffff */
        .weak           $__internal_2_$__cuda_sm10x_tcgen05_guardrail_trap_unallocated_columns_being_dealloced
        .type           $__internal_2_$__cuda_sm10x_tcgen05_guardrail_trap_unallocated_columns_being_dealloced,@function
        .size           $__internal_2_$__cuda_sm10x_tcgen05_guardrail_trap_unallocated_columns_being_dealloced,(.L_x_183 - $__internal_2_$__cuda_sm10x_tcgen05_guardrail_trap_unallocated_columns_being_dealloced)
$__internal_2_$__cuda_sm10x_tcgen05_guardrail_trap_unallocated_columns_being_dealloced:
[----:B------:R-:W-:Y:S05]  /*94b0*/  BPT.TRAP 0x1 ;  /* 0x000000040000795c */ /* 0x000fea0000300000 */
[----:B------:R-:W-:-:S04]  /*94c0*/  HFMA2 R3, -RZ, RZ, 0, 0 ;  /* 0x00000000ff037431 */ /* 0x000fc800000001ff */
[----:B------:R-:W-:Y:S05]  /*94d0*/  RET.REL.NODEC R2 `(_ZN7cutlass13device_kernelINS_4gemm6kernel13GemmUniversalIN4cute5tupleIJiiiiEEENS1_10collective13CollectiveMmaINS1_35MainloopSm100TmaUmmaWarpSpecializedILi4ELi2ELi4ENS5_IJNS4_1CILi1EEENSA_ILi2EEESB_EEEEENS5_IJNSA_ILi64EEENSA_ILi128EEESG_EEENS_10bfloat16_tENS5_IJlSB_lEEESI_SJ_NS4_8TiledMMAINS4_8MMA_AtomIJNS4_20SM100_MMA_F16BF16_SSISI_SI_fLi64ELi128ELNS4_4UMMA5MajorE0ELSO_0ELNSN_7ScaleInE0ELSP_0EEEEEENS4_6LayoutINS5_IJSB_SB_SB_EEENS5_IJNSA_ILi0EEESU_SU_EEEEENS5_IJNS4_10UnderscoreESX_SX_EEEEENS4_23SM90_TMA_LOAD_MULTICASTENS4_14ComposedLayoutINS4_7SwizzleILi3ELi4ELi3EEENS4_18smem_ptr_flag_bitsILi16EEENSS_INS5_IJNSA_ILi8EEESF_EEENS5_IJSF_SB_EEEEEEEvNS4_8identityENS4_13SM90_TMA_LOADES1A_vS1B_EENS_8epilogue10collective18CollectiveEpilogueINS1E_23Sm100TmaWarpSpecializedILi4ELi2ELi16ELb1ELb0EEEJSH_NS5_IJNSS_ISF_SB_EENSS_INSA_ILi32EEESB_EEEEESI_SJ_SI_SJ_NS1E_6fusion15FusionCallbacksIS1I_NS1N_17LinearCombinationISI_fSI_fLNS_15FloatRoundStyleE2EEESH_S1M_JEEENS4_5SM1004TMEM4LOAD26SM100_TMEM_LOAD_16dp256b4xES1C_NS11_INS12_ILi2ELi4ELi3EEES15_NSS_INS5_IJS16_S1K_EEENS5_IJS1K_SB_EEEEEEENS4_17SM75_U32x4_LDSM_NENS4_14SM90_TMA_STOREES21_NS4_17SM90_U32x4_STSM_NENS4_39AutoVectorizingCopyWithAssumedAlignmentILi128EEEEEEvvEEEEvNT_6ParamsE) ;  /* 0xffffff6802c87950 */ /* 0x000fea0003c3ffff */
.L_x_182:
[----:B------:R-:W-:-:S00]  /*94e0*/  BRA `(.L_x_182) ;  /* 0xfffffffc00fc7947 */ /* 0x000fc0000383ffff */
[----:B------:R-:W-:-:S00]  /*94f0*/  NOP ;  /* 0x0000000000007918 */ /* 0x000fc00000000000 */
        /* <DEDUP_REMOVED lines=8> */
.L_x_183:


//--------------------- .nv.global.init           --------------------------
	.section	.nv.global.init,"aw",@progbits
.nv.global.init:
	.type		$str$27,@object
	.size		$str$27,($str$28 - $str$27)
$str$27:
        /*0000*/ 	.byte	0x28, 0x61, 0x64, 0x64, 0x72, 0x65, 0x73, 0x73, 0x20, 0x26, 0x20, 0x6d, 0x61, 0x73, 0x6b, 0x29
        /*0010*/ 	.byte	0x20, 0x3d, 0x3d, 0x20, 0x30, 0x00
	.type		$str$28,@object
	.size		$str$28,($str$26 - $str$28)
$str$28:
        /*0016*/ 	.byte	0x2f, 0x74, 0x6d, 0x70, 0x2f, 0x63, 0x75, 0x74, 0x6c, 0x61, 0x73, 0x73, 0x5f, 0x73, 0x77, 0x65
        /*0026*/ 	.byte	0x65, 0x70, 0x5f, 0x73, 0x72, 0x63, 0x2f, 0x69, 0x6e, 0x63, 0x6c, 0x75, 0x64, 0x65, 0x2f, 0x63
        /*0036*/ 	.byte	0x75, 0x74, 0x65, 0x2f, 0x70, 0x6f, 0x69, 0x6e, 0x74, 0x65, 0x72, 0x5f, 0x66, 0x6c, 0x61, 0x67
        /*0046*/ 	.byte	0x67, 0x65, 0x64, 0x2e, 0x68, 0x70, 0x70, 0x00
	.type		$str$26,@object
	.size		$str$26,($str$25 - $str$26)
$str$26:
        /*004e*/ 	.byte	0x2f, 0x74, 0x6d, 0x70, 0x2f, 0x63, 0x75, 0x74, 0x6c, 0x61, 0x73, 0x73, 0x5f, 0x73, 0x77, 0x65
        /*005e*/ 	.byte	0x65, 0x70, 0x5f, 0x73, 0x72, 0x63, 0x2f, 0x69, 0x6e, 0x63, 0x6c, 0x75, 0x64, 0x65, 0x2f, 0x63
        /*006e*/ 	.byte	0x75, 0x74, 0x65, 0x2f, 0x61, 0x74, 0x6f, 0x6d, 0x2f, 0x63, 0x6f, 0x70, 0x79, 0x5f, 0x74, 0x72
        /*007e*/ 	.byte	0x61, 0x69, 0x74, 0x73, 0x5f, 0x73, 0x6d, 0x31, 0x30, 0x30, 0x2e, 0x68, 0x70, 0x70, 0x00
	.type		$str$25,@object
	.size		$str$25,(__unnamed_1 - $str$25)
$str$25:
        /*008d*/ 	.byte	0x28, 0x28, 0x75, 0x69, 0x6e, 0x74, 0x33, 0x32, 0x5f, 0x74, 0x28, 0x74, 0x68, 0x72, 0x65, 0x61
        /*009d*/ 	.byte	0x64, 0x49, 0x64, 0x78, 0x2e, 0x78, 0x29, 0x20, 0x2f, 0x20, 0x33, 0x32, 0x29, 0x20, 0x25, 0x20
        /*00ad*/ 	.byte	0x34, 0x29, 0x20, 0x3d, 0x3d, 0x20, 0x28, 0x28, 0x28, 0x74, 0x6d, 0x65, 0x6d, 0x5f, 0x61, 0x64
        /*00bd*/ 	.byte	0x64, 0x72, 0x20, 0x3e, 0x3e, 0x20, 0x31, 0x36, 0x29, 0x20, 0x2f, 0x20, 0x33, 0x32, 0x29, 0x20
        /*00cd*/ 	.byte	0x25, 0x20, 0x34, 0x29, 0x00
	.type		__unnamed_1,@object
	.size		__unnamed_1,(__unnamed_2 - __unnamed_1)
__unnamed_1:
        /*00d2*/ 	.byte	0x61, 0x75, 0x74, 0x6f, 0x20, 0x63, 0x75, 0x74, 0x65, 0x3a, 0x3a, 0x61, 0x73, 0x5f, 0x70, 0x6f
        /* <DEDUP_REMOVED lines=24> */
        /*0262*/ 	.byte	0x30, 0x34, 0x38, 0x3e, 0x3e, 0x3e, 0x3e, 0x5d, 0x00
	.type		__unnamed_2,@object
	.size		__unnamed_2,(.L_2 - __unnamed_2)
__unnamed_2:
        /* <DEDUP_REMOVED lines=45> */
        /*053b*/ 	.byte	0x3e, 0x3e, 0x3e, 0x5d, 0x00
.L_2:


//--------------------- .nv.shared._ZN7cutlass13device_kernelINS_4gemm6kernel13GemmUniversalIN4cute5tupleIJiiiiEEENS1_10collective13CollectiveMmaINS1_35MainloopSm100TmaUmmaWarpSpecializedILi4ELi2ELi4ENS5_IJNS4_1CILi1EEENSA_ILi2EEESB_EEEEENS5_IJNSA_ILi64EEENSA_ILi128EEESG_EEENS_10bfloat16_tENS5_IJlSB_lEEESI_SJ_NS4_8TiledMMAINS4_8MMA_AtomIJNS4_20SM100_MMA_F16BF16_SSISI_SI_fLi64ELi128ELNS4_4UMMA5MajorE0ELSO_0ELNSN_7ScaleInE0ELSP_0EEEEEENS4_6LayoutINS5_IJSB_SB_SB_EEENS5_IJNSA_ILi0EEESU_SU_EEEEENS5_IJNS4_10UnderscoreESX_SX_EEEEENS4_23SM90_TMA_LOAD_MULTICASTENS4_14ComposedLayoutINS4_7SwizzleILi3ELi4ELi3EEENS4_18smem_ptr_flag_bitsILi16EEENSS_INS5_IJNSA_ILi8EEESF_EEENS5_IJSF_SB_EEEEEEEvNS4_8identityENS4_13SM90_TMA_LOADES1A_vS1B_EENS_8epilogue10collective18CollectiveEpilogueINS1E_23Sm100TmaWarpSpecializedILi4ELi2ELi16ELb1ELb0EEEJSH_NS5_IJNSS_ISF_SB_EENSS_INSA_ILi32EEESB_EEEEESI_SJ_SI_SJ_NS1E_6fusion15FusionCallbacksIS1I_NS1N_17LinearCombinationISI_fSI_fLNS_15FloatRoundStyleE2EEESH_S1M_JEEENS4_5SM1004TMEM4LOAD26SM100_TMEM_LOAD_16dp256b4xES1C_NS11_INS12_ILi2ELi4ELi3EEES15_NSS_INS5_IJS16_S1K_EEENS5_IJS1K_SB_EEEEEEENS4_17SM75_U32x4_LDSM_NENS4_14SM90_TMA_STOREES21_NS4_17SM90_U32x4_STSM_NENS4_39AutoVectorizingCopyWithAssumedAlignmentILi128EEEEEEvvEEEEvNT_6ParamsE --------------------------
	.section	.nv.shared._ZN7cutlass13device_kernelINS_4gemm6kernel13GemmUniversalIN4cute5tupleIJiiiiEEENS1_10collective13CollectiveMmaINS1_35MainloopSm100TmaUmmaWarpSpecializedILi4ELi2ELi4ENS5_IJNS4_1CILi1EEENSA_ILi2EEESB_EEEEENS5_IJNSA_ILi64EEENSA_ILi128EEESG_EEENS_10bfloat16_tENS5_IJlSB_lEEESI_SJ_NS4_8TiledMMAINS4_8MMA_AtomIJNS4_20SM100_MMA_F16BF16_SSISI_SI_fLi64ELi128ELNS4_4UMMA5MajorE0ELSO_0ELNSN_7ScaleInE0ELSP_0EEEEEENS4_6LayoutINS5_IJSB_SB_SB_EEENS5_IJNSA_ILi0EEESU_SU_EEEEENS5_IJNS4_10UnderscoreESX_SX_EEEEENS4_23SM90_TMA_LOAD_MULTICASTENS4_14ComposedLayoutINS4_7SwizzleILi3ELi4ELi3EEENS4_18smem_ptr_flag_bitsILi16EEENSS_INS5_IJNSA_ILi8EEESF_EEENS5_IJSF_SB_EEEEEEEvNS4_8identityENS4_13SM90_TMA_LOADES1A_vS1B_EENS_8epilogue10collective18CollectiveEpilogueINS1E_23Sm100TmaWarpSpecializedILi4ELi2ELi16ELb1ELb0EEEJSH_NS5_IJNSS_ISF_SB_EENSS_INSA_ILi32EEESB_EEEEESI_SJ_SI_SJ_NS1E_6fusion15FusionCallbacksIS1I_NS1N_17LinearCombinationISI_fSI_fLNS_15FloatRoundStyleE2EEESH_S1M_JEEENS4_5SM1004TMEM4LOAD26SM100_TMEM_LOAD_16dp256b4xES1C_NS11_INS12_ILi2ELi4ELi3EEES15_NSS_INS5_IJS16_S1K_EEENS5_IJS1K_SB_EEEEEEENS4_17SM75_U32x4_LDSM_NENS4_14SM90_TMA_STOREES21_NS4_17SM90_U32x4_STSM_NENS4_39AutoVectorizingCopyWithAssumedAlignmentILi128EEEEEEvvEEEEvNT_6ParamsE,"aw",@nobits
	.sectionflags	@""
	.align	16
	.zero		1024


//--------------------- .nv.shared.reserved.0     --------------------------
	.section	.nv.shared.reserved.0,"aw",@nobits
	.weak		__nv_reservedSMEM_offset_0_alias
	.size		__nv_reservedSMEM_offset_0_alias, 0, 64
	.other		__nv_reservedSMEM_offset_0_alias,@"STO_CUDA_RESERVED_SHARED STV_DEFAULT"
__nv_reservedSMEM_offset_0_alias:
	.zero		0
.nv.shared.reserved.0:
	.zero		64
	.weak		__nv_reservedSMEM_tcgen05_partition
	.type		__nv_reservedSMEM_tcgen05_partition,@object
	.size		__nv_reservedSMEM_tcgen05_partition,(.L_0 - __nv_reservedSMEM_tcgen05_partition)
__nv_reservedSMEM_tcgen05_partition:
	.zero		32
.L_0:


//--------------------- .nv.global                --------------------------
	.section	.nv.global,"aw",@nobits
.nv.global:
	.type		_ZN39_INTERNAL_9fbb57c4_4_k_cu_b12e2206_77954cute1_E,@object
	.size		_ZN39_INTERNAL_9fbb57c4_4_k_cu_b12e2206_77954cute1_E,(_ZN39_INTERNAL_9fbb57c4_4_k_cu_b12e2206_77954cuda3std3__45__cpo6cbeginE - _ZN39_INTERNAL_9fbb57c4_4_k_cu_b12e2206_77954cute1_E)
_ZN39_INTERNAL_9fbb57c4_4_k_cu_b12e2206_77954cute1_E:
	.zero		1
	.type		_ZN39_INTERNAL_9fbb57c4_4_k_cu_b12e2206_77954cuda3std3__45__cpo6cbeginE,@object
	.size		_ZN39_INTERNAL_9fbb57c4_4_k_cu_b12e2206_77954cuda3std3__45__cpo6cbeginE,(_ZN39_INTERNAL_9fbb57c4_4_k_cu_b12e2206_77954cuda3std3__48in_placeE - _ZN39_INTERNAL_9fbb57c4_4_k_cu_b12e2206_77954cuda3std3__45__cpo6cbeginE)
_ZN39_INTERNAL_9fbb57c4_4_k_cu_b12e2206_77954cuda3std3__45__cpo6cbeginE:
	.zero		1
	.type		_ZN39_INTERNAL_9fbb57c4_4_k_cu_b12e2206_77954cuda3std3__48in_placeE,@object
	.size		_ZN39_INTERNAL_9fbb57c4_4_k_cu_b12e2206_77954cuda3std3__48in_placeE,(_ZN39_INTERNAL_9fbb57c4_4_k_cu_b12e2206_77954cuda3std6ranges3__45__cpo9iter_moveE - _ZN39_INTERNAL_9fbb57c4_4_k_cu_b12e2206_77954cuda3std3__48in_placeE)
_ZN39_INTERNAL_9fbb57c4_4_k_cu_b12e2206_77954cuda3std3__48in_placeE:
	.zero		1
	.type		_ZN39_INTERNAL_9fbb57c4_4_k_cu_b12e2206_77954cuda3std6ranges3__45__cpo9iter_moveE,@object
	.size		_ZN39_INTERNAL_9fbb57c4_4_k_cu_b12e2206_77954cuda3std6ranges3__45__cpo9iter_moveE,(_ZN39_INTERNAL_9fbb57c4_4_k_cu_b12e2206_77954cuda3std3__45__cpo5beginE - _ZN39_INTERNAL_9fbb57c4_4_k_cu_b12e2206_77954cuda3std6ranges3__45__cpo9iter_moveE)
_ZN39_INTERNAL_9fbb57c4_4_k_cu_b12e2206_77954cuda3std6ranges3__45__cpo9iter_moveE:
	.zero		1
	.type		_ZN39_INTERNAL_9fbb57c4_4_k_cu_b12e2206_77954cuda3std3__45__cpo5beginE,@object
	.size		_ZN39_INTERNAL_9fbb57c4_4_k_cu_b12e2206_77954cuda3std3__45__cpo5beginE,(_ZN39_INTERNAL_9fbb57c4_4_k_cu_b12e2206_77954cuda3std3__441_GLOBAL__N__9fbb57c4_4_k_cu_b12e2206_77956ignoreE - _ZN39_INTERNAL_9fbb57c4_4_k_cu_b12e2206_77954cuda3std3__45__cpo5beginE)
_ZN39_INTERNAL_9fbb57c4_4_k_cu_b12e2206_77954cuda3std3__45__cpo5beginE:
	.zero		1
	.type		_ZN39_INTERNAL_9fbb57c4_4_k_cu_b12e2206_77954cuda3std3__441_GLOBAL__N__9fbb57c4_4_k_cu_b12e2206_77956ignoreE,@object
	.size		_ZN39_INTERNAL_9fbb57c4_4_k_cu_b12e2206_77954cuda3std3__441_GLOBAL__N__9fbb57c4_4_k_cu_b12e2206_77956ignoreE,(_ZN39_INTERNAL_9fbb57c4_4_k_cu_b12e2206_77954cute7productE - _ZN39_INTERNAL_9fbb57c4_4_k_cu_b12e2206_77954cuda3std3__441_GLOBAL__N__9fbb57c4_4_k_cu_b12e2206_77956ignoreE)
_ZN39_INTERNAL_9fbb57c4_4_k_cu_b12e2206_77954cuda3std3__441_GLOBAL__N__9fbb57c4_4_k_cu_b12e2206_77956ignoreE:
	.zero		1
	.type		_ZN39_INTERNAL_9fbb57c4_4_k_cu_b12e2206_77954cute7productE,@object
	.size		_ZN39_INTERNAL_9fbb57c4_4_k_cu_b12e2206_77954cute7productE,(_ZN39_INTERNAL_9fbb57c4_4_k_cu_b12e2206_77954cuda3std3__45__cpo3endE - _ZN39_INTERNAL_9fbb57c4_4_k_cu_b12e2206_77954cute7productE)
_ZN39_INTERNAL_9fbb57c4_4_k_cu_b12e2206_77954cute7productE:
	.zero		1
	.type		_ZN39_INTERNAL_9fbb57c4_4_k_cu_b12e2206_77954cuda3std3__45__cpo3endE,@object
	.size		_ZN39_INTERNAL_9fbb57c4_4_k_cu_b12e2206_77954cuda3std3__45__cpo3endE,(_ZN39_INTERNAL_9fbb57c4_4_k_cu_b12e2206_77954cuda3std3__419piecewise_constructE - _ZN39_INTERNAL_9fbb57c4_4_k_cu_b12e2206_77954cuda3std3__45__cpo3endE)
_ZN39_INTERNAL_9fbb57c4_4_k_cu_b12e2206_77954cuda3std3__45__cpo3endE:
	.zero		1
	.type		_ZN39_INTERNAL_9fbb57c4_4_k_cu_b12e2206_77954cuda3std3__419piecewise_constructE,@object
	.size		_ZN39_INTERNAL_9fbb57c4_4_k_cu_b12e2206_77954cuda3std3__419piecewise_constructE,(_ZN39_INTERNAL_9fbb57c4_4_k_cu_b12e2206_77954cuda3std3__45__cpo4cendE - _ZN39_INTERNAL_9fbb57c4_4_k_cu_b12e2206_77954cuda3std3__419piecewise_constructE)
_ZN39_INTERNAL_9fbb57c4_4_k_cu_b12e2206_77954cuda3std3__419piecewise_constructE:
	.zero		1
	.type		_ZN39_INTERNAL_9fbb57c4_4_k_cu_b12e2206_77954cuda3std3__45__cpo4cendE,@object
	.size		_ZN39_INTERNAL_9fbb57c4_4_k_cu_b12e2206_77954cuda3std3__45__cpo4cendE,(_ZN39_INTERNAL_9fbb57c4_4_k_cu_b12e2206_77954cuda3std6ranges3__45__cpo4swapE - _ZN39_INTERNAL_9fbb57c4_4_k_cu_b12e2206_77954cuda3std3__45__cpo4cendE)
_ZN39_INTERNAL_9fbb57c4_4_k_cu_b12e2206_77954cuda3std3__45__cpo4cendE:
	.zero		1
	.type		_ZN39_INTERNAL_9fbb57c4_4_k_cu_b12e2206_77954cuda3std6ranges3__45__cpo4swapE,@object
	.size		_ZN39_INTERNAL_9fbb57c4_4_k_cu_b12e2206_77954cuda3std6ranges3__45__cpo4swapE,(.L_10 - _ZN39_INTERNAL_9fbb57c4_4_k_cu_b12e2206_77954cuda3std6ranges3__45__cpo4swapE)
_ZN39_INTERNAL_9fbb57c4_4_k_cu_b12e2206_77954cuda3std6ranges3__45__cpo4swapE:
	.zero		1
.L_10:


//--------------------- .nv.constant0._ZN7cutlass13device_kernelINS_4gemm6kernel13GemmUniversalIN4cute5tupleIJiiiiEEENS1_10collective13CollectiveMmaINS1_35MainloopSm100TmaUmmaWarpSpecializedILi4ELi2ELi4ENS5_IJNS4_1CILi1EEENSA_ILi2EEESB_EEEEENS5_IJNSA_ILi64EEENSA_ILi128EEESG_EEENS_10bfloat16_tENS5_IJlSB_lEEESI_SJ_NS4_8TiledMMAINS4_8MMA_AtomIJNS4_20SM100_MMA_F16BF16_SSISI_SI_fLi64ELi128ELNS4_4UMMA5MajorE0ELSO_0ELNSN_7ScaleInE0ELSP_0EEEEEENS4_6LayoutINS5_IJSB_SB_SB_EEENS5_IJNSA_ILi0EEESU_SU_EEEEENS5_IJNS4_10UnderscoreESX_SX_EEEEENS4_23SM90_TMA_LOAD_MULTICASTENS4_14ComposedLayoutINS4_7SwizzleILi3ELi4ELi3EEENS4_18smem_ptr_flag_bitsILi16EEENSS_INS5_IJNSA_ILi8EEESF_EEENS5_IJSF_SB_EEEEEEEvNS4_8identityENS4_13SM90_TMA_LOADES1A_vS1B_EENS_8epilogue10collective18CollectiveEpilogueINS1E_23Sm100TmaWarpSpecializedILi4ELi2ELi16ELb1ELb0EEEJSH_NS5_IJNSS_ISF_SB_EENSS_INSA_ILi32EEESB_EEEEESI_SJ_SI_SJ_NS1E_6fusion15FusionCallbacksIS1I_NS1N_17LinearCombinationISI_fSI_fLNS_15FloatRoundStyleE2EEESH_S1M_JEEENS4_5SM1004TMEM4LOAD26SM100_TMEM_LOAD_16dp256b4xES1C_NS11_INS12_ILi2ELi4ELi3EEES15_NSS_INS5_IJS16_S1K_EEENS5_IJS1K_SB_EEEEEEENS4_17SM75_U32x4_LDSM_NENS4_14SM90_TMA_STOREES21_NS4_17SM90_U32x4_STSM_NENS4_39AutoVectorizingCopyWithAssumedAlignmentILi128EEEEEEvvEEEEvNT_6ParamsE --------------------------
	.section	.nv.constant0._ZN7cutlass13device_kernelINS_4gemm6kernel13GemmUniversalIN4cute5tupleIJiiiiEEENS1_10collective13CollectiveMmaINS1_35MainloopSm100TmaUmmaWarpSpecializedILi4ELi2ELi4ENS5_IJNS4_1CILi1EEENSA_ILi2EEESB_EEEEENS5_IJNSA_ILi64EEENSA_ILi128EEESG_EEENS_10bfloat16_tENS5_IJlSB_lEEESI_SJ_NS4_8TiledMMAINS4_8MMA_AtomIJNS4_20SM100_MMA_F16BF16_SSISI_SI_fLi64ELi128ELNS4_4UMMA5MajorE0ELSO_0ELNSN_7ScaleInE0ELSP_0EEEEEENS4_6LayoutINS5_IJSB_SB_SB_EEENS5_IJNSA_ILi0EEESU_SU_EEEEENS5_IJNS4_10UnderscoreESX_SX_EEEEENS4_23SM90_TMA_LOAD_MULTICASTENS4_14ComposedLayoutINS4_7SwizzleILi3ELi4ELi3EEENS4_18smem_ptr_flag_bitsILi16EEENSS_INS5_IJNSA_ILi8EEESF_EEENS5_IJSF_SB_EEEEEEEvNS4_8identityENS4_13SM90_TMA_LOADES1A_vS1B_EENS_8epilogue10collective18CollectiveEpilogueINS1E_23Sm100TmaWarpSpecializedILi4ELi2ELi16ELb1ELb0EEEJSH_NS5_IJNSS_ISF_SB_EENSS_INSA_ILi32EEESB_EEEEESI_SJ_SI_SJ_NS1E_6fusion15FusionCallbacksIS1I_NS1N_17LinearCombinationISI_fSI_fLNS_15FloatRoundStyleE2EEESH_S1M_JEEENS4_5SM1004TMEM4LOAD26SM100_TMEM_LOAD_16dp256b4xES1C_NS11_INS12_ILi2ELi4ELi3EEES15_NSS_INS5_IJS16_S1K_EEENS5_IJS1K_SB_EEEEEEENS4_17SM75_U32x4_LDSM_NENS4_14SM90_TMA_STOREES21_NS4_17SM90_U32x4_STSM_NENS4_39AutoVectorizingCopyWithAssumedAlignmentILi128EEEEEEvvEEEEvNT_6ParamsE,"a",@progbits
	.sectionflags	@""
	.align	4
.nv.constant0._ZN7cutlass13device_kernelINS_4gemm6kernel13GemmUniversalIN4cute5tupleIJiiiiEEENS1_10collective13CollectiveMmaINS1_35MainloopSm100TmaUmmaWarpSpecializedILi4ELi2ELi4ENS5_IJNS4_1CILi1EEENSA_ILi2EEESB_EEEEENS5_IJNSA_ILi64EEENSA_ILi128EEESG_EEENS_10bfloat16_tENS5_IJlSB_lEEESI_SJ_NS4_8TiledMMAINS4_8MMA_AtomIJNS4_20SM100_MMA_F16BF16_SSISI_SI_fLi64ELi128ELNS4_4UMMA5MajorE0ELSO_0ELNSN_7ScaleInE0ELSP_0EEEEEENS4_6LayoutINS5_IJSB_SB_SB_EEENS5_IJNSA_ILi0EEESU_SU_EEEEENS5_IJNS4_10UnderscoreESX_SX_EEEEENS4_23SM90_TMA_LOAD_MULTICASTENS4_14ComposedLayoutINS4_7SwizzleILi3ELi4ELi3EEENS4_18smem_ptr_flag_bitsILi16EEENSS_INS5_IJNSA_ILi8EEESF_EEENS5_IJSF_SB_EEEEEEEvNS4_8identityENS4_13SM90_TMA_LOADES1A_vS1B_EENS_8epilogue10collective18CollectiveEpilogueINS1E_23Sm100TmaWarpSpecializedILi4ELi2ELi16ELb1ELb0EEEJSH_NS5_IJNSS_ISF_SB_EENSS_INSA_ILi32EEESB_EEEEESI_SJ_SI_SJ_NS1E_6fusion15FusionCallbacksIS1I_NS1N_17LinearCombinationISI_fSI_fLNS_15FloatRoundStyleE2EEESH_S1M_JEEENS4_5SM1004TMEM4LOAD26SM100_TMEM_LOAD_16dp256b4xES1C_NS11_INS12_ILi2ELi4ELi3EEES15_NSS_INS5_IJS16_S1K_EEENS5_IJS1K_SB_EEEEEEENS4_17SM75_U32x4_LDSM_NENS4_14SM90_TMA_STOREES21_NS4_17SM90_U32x4_STSM_NENS4_39AutoVectorizingCopyWithAssumedAlignmentILi128EEEEEEvvEEEEvNT_6ParamsE:
	.zero		2944


//--------------------- SYMBOLS --------------------------

	.type		.nv.reservedSmem.offset0,@object
	.size		.nv.reservedSmem.offset0,0x4
	.type		.nv.reservedSmem.cap,@object
	.size		.nv.reservedSmem.cap,0x4
	.type		__assertfail,@function
